	.headerflags	@"EF_CUDA_TEXMODE_UNIFIED EF_CUDA_64BIT_ADDRESS EF_CUDA_SM86 EF_CUDA_VIRTUAL_SM(EF_CUDA_SM86)"
	.elftype	@"ET_EXEC"


//--------------------- .nv.info                  --------------------------
	.section	.nv.info,"",@"SHT_CUDA_INFO"
	.align	4


	//----- nvinfo : EIATTR_REGCOUNT
	.align		4
        /*0000*/ 	.byte	0x04, 0x2f
        /*0002*/ 	.short	(.L_2 - .L_1)
	.align		4
.L_1:
        /*0004*/ 	.word	index@(triton_red_fused__to_copy_add_amax_amin_clamp_mul_native_layer_norm_reciprocal_10)
        /*0008*/ 	.word	0x00000028


	//----- nvinfo : EIATTR_MIN_STACK_SIZE
	.align		4
.L_2:
        /*000c*/ 	.byte	0x04, 0x12
        /*000e*/ 	.short	(.L_4 - .L_3)
	.align		4
.L_3:
        /*0010*/ 	.word	index@(triton_red_fused__to_copy_add_amax_amin_clamp_mul_native_layer_norm_reciprocal_10)
        /*0014*/ 	.word	0x00000000


	//----- nvinfo : EIATTR_FRAME_SIZE
	.align		4
.L_4:
        /*0018*/ 	.byte	0x04, 0x11
        /*001a*/ 	.short	(.L_6 - .L_5)
	.align		4
.L_5:
        /*001c*/ 	.word	index@(triton_red_fused__to_copy_add_amax_amin_clamp_mul_native_layer_norm_reciprocal_10)
        /*0020*/ 	.word	0x00000000


	//----- nvinfo : EIATTR_MIN_STACK_SIZE
	.align		4
.L_6:
        /*0024*/ 	.byte	0x04, 0x12
        /*0026*/ 	.short	(.L_8 - .L_7)
	.align		4
.L_7:
        /*0028*/ 	.word	index@(triton_red_fused__to_copy_add_amax_amin_clamp_mul_native_layer_norm_reciprocal_10)
        /*002c*/ 	.word	0x00000000
.L_8:


//--------------------- .nv.info.triton_red_fused__to_copy_add_amax_amin_clamp_mul_native_layer_norm_reciprocal_10 --------------------------
	.section	.nv.info.triton_red_fused__to_copy_add_amax_amin_clamp_mul_native_layer_norm_reciprocal_10,"",@"SHT_CUDA_INFO"
	.sectionflags	@""
	.align	4


	//----- nvinfo : EIATTR_CUDA_API_VERSION
	.align		4
        /*0000*/ 	.byte	0x04, 0x37
        /*0002*/ 	.short	(.L_10 - .L_9)
.L_9:
        /*0004*/ 	.word	0x0000007c


	//----- nvinfo : EIATTR_SW2861232_WAR
	.align		4
.L_10:
        /*0008*/ 	.byte	0x01, 0x35
	.zero		2


	//----- nvinfo : EIATTR_PARAM_CBANK
	.align		4
        /*000c*/ 	.byte	0x04, 0x0a
        /*000e*/ 	.short	(.L_12 - .L_11)
	.align		4
.L_11:
        /*0010*/ 	.word	index@(.nv.constant0.triton_red_fused__to_copy_add_amax_amin_clamp_mul_native_layer_norm_reciprocal_10)
        /*0014*/ 	.short	0x0160
        /*0016*/ 	.short	0x0078


	//----- nvinfo : EIATTR_CBANK_PARAM_SIZE
	.align		4
.L_12:
        /*0018*/ 	.byte	0x03, 0x19
        /*001a*/ 	.short	0x0078


	//----- nvinfo : EIATTR_KPARAM_INFO
	.align		4
        /*001c*/ 	.byte	0x04, 0x17
        /*001e*/ 	.short	(.L_14 - .L_13)
.L_13:
        /*0020*/ 	.word	0x00000000
        /*0024*/ 	.short	0x000f
        /*0026*/ 	.short	0x0070
        /*0028*/ 	.byte	0x00, 0xf4, 0x21, 0x00


	//----- nvinfo : EIATTR_KPARAM_INFO
	.align		4
.L_14:
        /*002c*/ 	.byte	0x04, 0x17
        /*002e*/ 	.short	(.L_16 - .L_15)
.L_15:
        /*0030*/ 	.word	0x00000000
        /*0034*/ 	.short	0x000e
        /*0036*/ 	.short	0x006c
        /*0038*/ 	.byte	0x00, 0xf0, 0x11, 0x00


	//----- nvinfo : EIATTR_KPARAM_INFO
	.align		4
.L_16:
        /*003c*/ 	.byte	0x04, 0x17
        /*003e*/ 	.short	(.L_18 - .L_17)
.L_17:
        /*0040*/ 	.word	0x00000000
        /*0044*/ 	.short	0x000d
        /*0046*/ 	.short	0x0068
        /*0048*/ 	.byte	0x00, 0xf0, 0x11, 0x00


	//----- nvinfo : EIATTR_KPARAM_INFO
	.align		4
.L_18:
        /*004c*/ 	.byte	0x04, 0x17
        /*004e*/ 	.short	(.L_20 - .L_19)
.L_19:
        /*0050*/ 	.word	0x00000000
        /*0054*/ 	.short	0x000c
        /*0056*/ 	.short	0x0060
        /*0058*/ 	.byte	0x00, 0xf4, 0x21, 0x00


	//----- nvinfo : EIATTR_KPARAM_INFO
	.align		4
.L_20:
        /*005c*/ 	.byte	0x04, 0x17
        /*005e*/ 	.short	(.L_22 - .L_21)
.L_21:
        /*0060*/ 	.word	0x00000000
        /*0064*/ 	.short	0x000b
        /*0066*/ 	.short	0x0058
        /*0068*/ 	.byte	0x00, 0xf4, 0x21, 0x00


	//----- nvinfo : EIATTR_KPARAM_INFO
	.align		4
.L_22:
        /*006c*/ 	.byte	0x04, 0x17
        /*006e*/ 	.short	(.L_24 - .L_23)
.L_23:
        /*0070*/ 	.word	0x00000000
        /*0074*/ 	.short	0x000a
        /*0076*/ 	.short	0x0050
        /*0078*/ 	.byte	0x00, 0xf4, 0x21, 0x00


	//----- nvinfo : EIATTR_KPARAM_INFO
	.align		4
.L_24:
        /*007c*/ 	.byte	0x04, 0x17
        /*007e*/ 	.short	(.L_26 - .L_25)
.L_25:
        /*0080*/ 	.word	0x00000000
        /*0084*/ 	.short	0x0009
        /*0086*/ 	.short	0x0048
        /*0088*/ 	.byte	0x00, 0xf4, 0x21, 0x00


	//----- nvinfo : EIATTR_KPARAM_INFO
	.align		4
.L_26:
        /*008c*/ 	.byte	0x04, 0x17
        /*008e*/ 	.short	(.L_28 - .L_27)
.L_27:
        /*0090*/ 	.word	0x00000000
        /*0094*/ 	.short	0x0008
        /*0096*/ 	.short	0x0040
        /*0098*/ 	.byte	0x00, 0xf4, 0x21, 0x00


	//----- nvinfo : EIATTR_KPARAM_INFO
	.align		4
.L_28:
        /*009c*/ 	.byte	0x04, 0x17
        /*009e*/ 	.short	(.L_30 - .L_29)
.L_29:
        /*00a0*/ 	.word	0x00000000
        /*00a4*/ 	.short	0x0007
        /*00a6*/ 	.short	0x0038
        /*00a8*/ 	.byte	0x00, 0xf4, 0x21, 0x00


	//----- nvinfo : EIATTR_KPARAM_INFO
	.align		4
.L_30:
        /*00ac*/ 	.byte	0x04, 0x17
        /*00ae*/ 	.short	(.L_32 - .L_31)
.L_31:
        /*00b0*/ 	.word	0x00000000
        /*00b4*/ 	.short	0x0006
        /*00b6*/ 	.short	0x0030
        /*00b8*/ 	.byte	0x00, 0xf4, 0x21, 0x00


	//----- nvinfo : EIATTR_KPARAM_INFO
	.align		4
.L_32:
        /*00bc*/ 	.byte	0x04, 0x17
        /*00be*/ 	.short	(.L_34 - .L_33)
.L_33:
        /*00c0*/ 	.word	0x00000000
        /*00c4*/ 	.short	0x0005
        /*00c6*/ 	.short	0x0028
        /*00c8*/ 	.byte	0x00, 0xf4, 0x21, 0x00


	//----- nvinfo : EIATTR_KPARAM_INFO
	.align		4
.L_34:
        /*00cc*/ 	.byte	0x04, 0x17
        /*00ce*/ 	.short	(.L_36 - .L_35)
.L_35:
        /*00d0*/ 	.word	0x00000000
        /*00d4*/ 	.short	0x0004
        /*00d6*/ 	.short	0x0020
        /*00d8*/ 	.byte	0x00, 0xf4, 0x21, 0x00


	//----- nvinfo : EIATTR_KPARAM_INFO
	.align		4
.L_36:
        /*00dc*/ 	.byte	0x04, 0x17
        /*00de*/ 	.short	(.L_38 - .L_37)
.L_37:
        /*00e0*/ 	.word	0x00000000
        /*00e4*/ 	.short	0x0003
        /*00e6*/ 	.short	0x0018
        /*00e8*/ 	.byte	0x00, 0xf4, 0x21, 0x00


	//----- nvinfo : EIATTR_KPARAM_INFO
	.align		4
.L_38:
        /*00ec*/ 	.byte	0x04, 0x17
        /*00ee*/ 	.short	(.L_40 - .L_39)
.L_39:
        /*00f0*/ 	.word	0x00000000
        /*00f4*/ 	.short	0x0002
        /*00f6*/ 	.short	0x0010
        /*00f8*/ 	.byte	0x00, 0xf4, 0x21, 0x00


	//----- nvinfo : EIATTR_KPARAM_INFO
	.align		4
.L_40:
        /*00fc*/ 	.byte	0x04, 0x17
        /*00fe*/ 	.short	(.L_42 - .L_41)
.L_41:
        /*0100*/ 	.word	0x00000000
        /*0104*/ 	.short	0x0001
        /*0106*/ 	.short	0x0008
        /*0108*/ 	.byte	0x00, 0xf4, 0x21, 0x00


	//----- nvinfo : EIATTR_KPARAM_INFO
	.align		4
.L_42:
        /*010c*/ 	.byte	0x04, 0x17
        /*010e*/ 	.short	(.L_44 - .L_43)
.L_43:
        /*0110*/ 	.word	0x00000000
        /*0114*/ 	.short	0x0000
        /*0116*/ 	.short	0x0000
        /*0118*/ 	.byte	0x00, 0xf4, 0x21, 0x00


	//----- nvinfo : EIATTR_MAXREG_COUNT
	.align		4
.L_44:
        /*011c*/ 	.byte	0x03, 0x1b
        /*011e*/ 	.short	0x00ff


	//----- nvinfo : EIATTR_COOP_GROUP_MASK_REGIDS
	.align		4
        /*0120*/ 	.byte	0x04, 0x29
        /*0122*/ 	.short	(.L_46 - .L_45)


	//   ....[0]....
.L_45:
        /*0124*/ 	.word	0xffffffff


	//   ....[1]....
        /*0128*/ 	.word	0xffffffff


	//   ....[2]....
        /*012c*/ 	.word	0xffffffff


	//   ....[3]....
        /*0130*/ 	.word	0xffffffff


	//   ....[4]....
        /*0134*/ 	.word	0xffffffff


	//   ....[5]....
        /*0138*/ 	.word	0xffffffff


	//   ....[6]....
        /*013c*/ 	.word	0xffffffff


	//   ....[7]....
        /*0140*/ 	.word	0xffffffff


	//   ....[8]....
        /*0144*/ 	.word	0xffffffff


	//   ....[9]....
        /*0148*/ 	.word	0xffffffff


	//   ....[10]....
        /*014c*/ 	.word	0xffffffff


	//   ....[11]....
        /*0150*/ 	.word	0xffffffff


	//   ....[12]....
        /*0154*/ 	.word	0xffffffff


	//   ....[13]....
        /*0158*/ 	.word	0xffffffff


	//   ....[14]....
        /*015c*/ 	.word	0xffffffff


	//   ....[15]....
        /*0160*/ 	.word	0xffffffff


	//   ....[16]....
        /*0164*/ 	.word	0xffffffff


	//   ....[17]....
        /*0168*/ 	.word	0xffffffff


	//   ....[18]....
        /*016c*/ 	.word	0xffffffff


	//   ....[19]....
        /*0170*/ 	.word	0xffffffff


	//   ....[20]....
        /*0174*/ 	.word	0xffffffff


	//   ....[21]....
        /*0178*/ 	.word	0xffffffff


	//   ....[22]....
        /*017c*/ 	.word	0xffffffff


	//   ....[23]....
        /*0180*/ 	.word	0xffffffff


	//   ....[24]....
        /*0184*/ 	.word	0xffffffff


	//   ....[25]....
        /*0188*/ 	.word	0xffffffff


	//   ....[26]....
        /*018c*/ 	.word	0xffffffff


	//   ....[27]....
        /*0190*/ 	.word	0xffffffff


	//   ....[28]....
        /*0194*/ 	.word	0xffffffff


	//   ....[29]....
        /*0198*/ 	.word	0xffffffff


	//   ....[30]....
        /*019c*/ 	.word	0xffffffff


	//   ....[31]....
        /*01a0*/ 	.word	0xffffffff


	//   ....[32]....
        /*01a4*/ 	.word	0xffffffff


	//   ....[33]....
        /*01a8*/ 	.word	0xffffffff


	//   ....[34]....
        /*01ac*/ 	.word	0xffffffff


	//----- nvinfo : EIATTR_COOP_GROUP_INSTR_OFFSETS
	.align		4
.L_46:
        /*01b0*/ 	.byte	0x04, 0x28
        /*01b2*/ 	.short	(.L_48 - .L_47)


	//   ....[0]....
.L_47:
        /*01b4*/ 	.word	0x00001710


	//   ....[1]....
        /*01b8*/ 	.word	0x00001750


	//   ....[2]....
        /*01bc*/ 	.word	0x00001860


	//   ....[3]....
        /*01c0*/ 	.word	0x000018b0


	//   ....[4]....
        /*01c4*/ 	.word	0x000019a0


	//   ....[5]....
        /*01c8*/ 	.word	0x000019f0


	//   ....[6]....
        /*01cc*/ 	.word	0x00001ad0


	//   ....[7]....
        /*01d0*/ 	.word	0x00001b30


	//   ....[8]....
        /*01d4*/ 	.word	0x00001c10


	//   ....[9]....
        /*01d8*/ 	.word	0x00001c60


	//   ....[10]....
        /*01dc*/ 	.word	0x00001e00


	//   ....[11]....
        /*01e0*/ 	.word	0x00001e50


	//   ....[12]....
        /*01e4*/ 	.word	0x00001e70


	//   ....[13]....
        /*01e8*/ 	.word	0x00001ea0


	//   ....[14]....
        /*01ec*/ 	.word	0x00001f70


	//   ....[15]....
        /*01f0*/ 	.word	0x00001fc0


	//   ....[16]....
        /*01f4*/ 	.word	0x00002000


	//   ....[17]....
        /*01f8*/ 	.word	0x000020f0


	//   ....[18]....
        /*01fc*/ 	.word	0x00002120


	//   ....[19]....
        /*0200*/ 	.word	0x000031c0


	//   ....[20]....
        /*0204*/ 	.word	0x00003200


	//   ....[21]....
        /*0208*/ 	.word	0x000032d0


	//   ....[22]....
        /*020c*/ 	.word	0x00003450


	//   ....[23]....
        /*0210*/ 	.word	0x000035d0


	//   ....[24]....
        /*0214*/ 	.word	0x000035f0


	//   ....[25]....
        /*0218*/ 	.word	0x000036b0


	//   ....[26]....
        /*021c*/ 	.word	0x00003700


	//   ....[27]....
        /*0220*/ 	.word	0x00003710


	//   ....[28]....
        /*0224*/ 	.word	0x00003760


	//   ....[29]....
        /*0228*/ 	.word	0x000037c0


	//   ....[30]....
        /*022c*/ 	.word	0x000037e0


	//   ....[31]....
        /*0230*/ 	.word	0x00003870


	//   ....[32]....
        /*0234*/ 	.word	0x00003900


	//   ....[33]....
        /*0238*/ 	.word	0x00003950


	//   ....[34]....
        /*023c*/ 	.word	0x00003990


	//----- nvinfo : EIATTR_EXIT_INSTR_OFFSETS
	.align		4
.L_48:
        /*0240*/ 	.byte	0x04, 0x1c
        /*0242*/ 	.short	(.L_50 - .L_49)


	//   ....[0]....
.L_49:
        /*0244*/ 	.word	0x00004770


	//   ....[1]....
        /*0248*/ 	.word	0x00004790


	//----- nvinfo : EIATTR_REQNTID
	.align		4
.L_50:
        /*024c*/ 	.byte	0x04, 0x10
        /*024e*/ 	.short	(.L_52 - .L_51)
.L_51:
        /*0250*/ 	.word	0x00000100
        /*0254*/ 	.word	0x00000001
        /*0258*/ 	.word	0x00000001
.L_52:


//--------------------- .nv.callgraph             --------------------------
	.section	.nv.callgraph,"",@"SHT_CUDA_CALLGRAPH"
	.align	4
	.sectionentsize	8
	.align		4
        /*0000*/ 	.word	0x00000000
	.align		4
        /*0004*/ 	.word	0xffffffff
	.align		4
        /*0008*/ 	.word	0x00000000
	.align		4
        /*000c*/ 	.word	0xfffffffe
	.align		4
        /*0010*/ 	.word	0x00000000
	.align		4
        /*0014*/ 	.word	0xfffffffd
	.align		4
        /*0018*/ 	.word	0x00000000
	.align		4
        /*001c*/ 	.word	0xfffffffc


//--------------------- .nv.rel.action            --------------------------
	.section	.nv.rel.action,"",@"SHT_CUDA_RELOCINFO"
	.align	8
	.sectionentsize	8
        /*0000*/ 	.byte	0x73, 0x00, 0x00, 0x00, 0x00, 0x00, 0x00, 0x00, 0x00, 0x00, 0x00, 0x11, 0x25, 0x00, 0x05, 0x36


//--------------------- .nv.constant4             --------------------------
	.section	.nv.constant4,"a",@progbits
	.align	8
	.align		8
.nv.constant4:
        /*0000*/ 	.dword	_$_str


//--------------------- .nv.constant0.triton_red_fused__to_copy_add_amax_amin_clamp_mul_native_layer_norm_reciprocal_10 --------------------------
	.section	.nv.constant0.triton_red_fused__to_copy_add_amax_amin_clamp_mul_native_layer_norm_reciprocal_10,"a",@progbits
	.sectionflags	@""
	.align	4
.nv.constant0.triton_red_fused__to_copy_add_amax_amin_clamp_mul_native_layer_norm_reciprocal_10:
	.zero		472


//--------------------- .text.triton_red_fused__to_copy_add_amax_amin_clamp_mul_native_layer_norm_reciprocal_10 --------------------------
	.section	.text.triton_red_fused__to_copy_add_amax_amin_clamp_mul_native_layer_norm_reciprocal_10,"ax",@progbits
	.sectionflags	@"SHF_BARRIERS=1"
	.sectioninfo	@"SHI_REGISTERS=40"
	.align	128
        .global         triton_red_fused__to_copy_add_amax_amin_clamp_mul_native_layer_norm_reciprocal_10
        .type           triton_red_fused__to_copy_add_amax_amin_clamp_mul_native_layer_norm_reciprocal_10,@function
        .size           triton_red_fused__to_copy_add_amax_amin_clamp_mul_native_layer_norm_reciprocal_10,(.L_x_6 - triton_red_fused__to_copy_add_amax_amin_clamp_mul_native_layer_norm_reciprocal_10)
        .other          triton_red_fused__to_copy_add_amax_amin_clamp_mul_native_layer_norm_reciprocal_10,@"STO_CUDA_ENTRY STV_DEFAULT"
triton_red_fused__to_copy_add_amax_amin_clamp_mul_native_layer_norm_reciprocal_10:
.text.triton_red_fused__to_copy_add_amax_amin_clamp_mul_native_layer_norm_reciprocal_10:
[----:B------:R-:W-:Y:S02]  /*0000*/  IMAD.MOV.U32 R1, RZ, RZ, c[0x0][0x28] ;  /* 0x00000a00ff017624 */ /* 0x000fe400078e00ff */
[----:B------:R-:W0:Y:S01]  /*0010*/  S2R R5, SR_CTAID.X ;  /* 0x0000000000057919 */ /* 0x000e220000002500 */
[----:B------:R-:W-:Y:S01]  /*0020*/  IMAD.MOV.U32 R0, RZ, RZ, 0x2 ;  /* 0x00000002ff007424 */ /* 0x000fe200078e00ff */
[----:B------:R-:W-:Y:S01]  /*0030*/  PRMT R7, RZ, 0x7610, R7 ;  /* 0x00007610ff077816 */ /* 0x000fe20000000007 */
[----:B------:R-:W-:Y:S01]  /*0040*/  ULDC.64 UR4, c[0x0][0x118] ;  /* 0x0000460000047ab9 */ /* 0x000fe20000000a00 */
[----:B------:R-:W-:Y:S02]  /*0050*/  PRMT R19, RZ, 0x7610, R19 ;  /* 0x00007610ff137816 */ /* 0x000fe40000000013 */
[C---:B0-----:R-:W-:Y:S01]  /*0060*/  ISETP.GE.AND P1, PT, R5.reuse, 0xe10, PT ;  /* 0x00000e100500780c */ /* 0x041fe20003f26270 */
[----:B------:R-:W-:-:S04]  /*0070*/  IMAD.WIDE R10, R5, R0, c[0x0][0x180] ;  /* 0x00006000050a7625 */ /* 0x000fc800078e0200 */
[----:B------:R-:W-:-:S08]  /*0080*/  IMAD.WIDE R14, R5, R0, c[0x0][0x188] ;  /* 0x00006200050e7625 */ /* 0x000fd000078e0200 */
[----:B------:R0:W2:Y:S04]  /*0090*/  @!P1 LDG.E.EL.U16 R7, [R10.64] ;  /* 0x000000040a079981 */ /* 0x0000a8000c2e1500 */
[----:B------:R1:W3:Y:S04]  /*00a0*/  @!P1 LDG.E.EL.U16 R19, [R14.64] ;  /* 0x000000040e139981 */ /* 0x0002e8000c2e1500 */
[----:B------:R-:W4:Y:S01]  /*00b0*/  S2R R18, SR_TID.X ;  /* 0x0000000000127919 */ /* 0x000f220000002100 */
[----:B------:R-:W-:Y:S01]  /*00c0*/  IMAD.MOV.U32 R24, RZ, RZ, 0x4 ;  /* 0x00000004ff187424 */ /* 0x000fe200078e00ff */
[----:B------:R-:W-:Y:S01]  /*00d0*/  CS2R R12, SRZ ;  /* 0x00000000000c7805 */ /* 0x000fe2000001ff00 */
[----:B----4-:R-:W-:-:S05]  /*00e0*/  IMAD.SHL.U32 R3, R18, 0x2, RZ ;  /* 0x0000000212037824 */ /* 0x010fca00078e00ff */
[----:B------:R-:W-:-:S05]  /*00f0*/  LOP3.LUT R25, R3, 0x1fe, RZ, 0xc0, !PT ;  /* 0x000001fe03197812 */ /* 0x000fca00078ec0ff */
[----:B------:R-:W-:Y:S02]  /*0100*/  IMAD R3, R5, 0xc00, R25 ;  /* 0x00000c0005037824 */ /* 0x000fe400078e0219 */
[----:B------:R-:W-:-:S04]  /*0110*/  IMAD.WIDE.U32 R28, R25, R0, c[0x0][0x190] ;  /* 0x00006400191c7625 */ /* 0x000fc800078e0000 */
[----:B------:R-:W-:Y:S01]  /*0120*/  IMAD.WIDE R16, R3, R24, c[0x0][0x178] ;  /* 0x00005e0003107625 */ /* 0x000fe200078e0218 */
[----:B------:R-:W4:Y:S03]  /*0130*/  LDG.E.EL R20, [R28.64] ;  /* 0x000000041c147981 */ /* 0x000f26000c2e1900 */
[CC--:B------:R-:W-:Y:S01]  /*0140*/  IMAD.WIDE.U32 R30, R25.reuse, R0.reuse, c[0x0][0x198] ;  /* 0x00006600191e7625 */ /* 0x0c0fe200078e0000 */
[----:B------:R3:W5:Y:S03]  /*0150*/  @!P1 LDG.E.EF.64 R12, [R16.64] ;  /* 0x00000004100c9981 */ /* 0x000766000c0e1b00 */
[-C--:B------:R-:W-:Y:S01]  /*0160*/  IMAD.WIDE.U32 R26, R25, R0.reuse, c[0x0][0x170] ;  /* 0x00005c00191a7625 */ /* 0x080fe200078e0000 */
[----:B------:R-:W5:Y:S03]  /*0170*/  LDG.E.EL R22, [R30.64] ;  /* 0x000000041e167981 */ /* 0x000f66000c2e1900 */
[----:B------:R-:W-:Y:S01]  /*0180*/  IMAD.MOV.U32 R21, RZ, RZ, RZ ;  /* 0x000000ffff157224 */ /* 0x000fe200078e00ff */
[----:B------:R1:W5:Y:S01]  /*0190*/  LDG.E.EL R23, [R26.64+0x3000] ;  /* 0x003000041a177981 */ /* 0x000362000c2e1900 */
[----:B0-----:R-:W-:-:S04]  /*01a0*/  IMAD.WIDE R10, R3, R0, c[0x0][0x160] ;  /* 0x00005800030a7625 */ /* 0x001fc800078e0200 */
[----:B-1----:R-:W-:Y:S01]  /*01b0*/  IMAD.WIDE.U32 R14, R25, R24, c[0x0][0x168] ;  /* 0x00005a00190e7625 */ /* 0x002fe200078e0018 */
[----:B------:R0:W5:Y:S05]  /*01c0*/  @!P1 LDG.E.EF R21, [R10.64] ;  /* 0x000000040a159981 */ /* 0x00016a000c0e1900 */
[----:B------:R-:W5:Y:S01]  /*01d0*/  LDG.E.EL.64 R14, [R14.64+0x6000] ;  /* 0x006000040e0e7981 */ /* 0x000f62000c2e1b00 */
[----:B------:R-:W-:Y:S01]  /*01e0*/  LOP3.LUT R27, R18, 0xff, RZ, 0xc0, !PT ;  /* 0x000000ff121b7812 */ /* 0x000fe200078ec0ff */
[----:B------:R-:W-:Y:S02]  /*01f0*/  IMAD.MOV.U32 R32, RZ, RZ, RZ ;  /* 0x000000ffff207224 */ /* 0x000fe400078e00ff */
[----:B--2---:R-:W-:-:S05]  /*0200*/  IMAD.U32 R25, R7, 0x10000, RZ ;  /* 0x0001000007197824 */ /* 0x004fca00078e00ff */
[----:B------:R-:W-:-:S04]  /*0210*/  FSETP.GE.AND P0, PT, R25, RZ, PT ;  /* 0x000000ff1900720b */ /* 0x000fc80003f06000 */
[----:B------:R-:W-:Y:S01]  /*0220*/  SEL R7, R7, RZ, !P0 ;  /* 0x000000ff07077207 */ /* 0x000fe20004000000 */
[----:B---3--:R-:W-:-:S04]  /*0230*/  IMAD.U32 R16, R19, 0x10000, RZ ;  /* 0x0001000013107824 */ /* 0x008fc800078e00ff */
[----:B------:R-:W-:Y:S01]  /*0240*/  IMAD.U32 R7, R7, 0x10000, RZ ;  /* 0x0001000007077824 */ /* 0x000fe200078e00ff */
[----:B------:R-:W-:-:S03]  /*0250*/  FSETP.GTU.AND P0, PT, R16, RZ, PT ;  /* 0x000000ff1000720b */ /* 0x000fc60003f0c000 */
[----:B------:R-:W-:Y:S01]  /*0260*/  FADD R7, RZ, -R7 ;  /* 0x80000007ff077221 */ /* 0x000fe20000000000 */
[----:B------:R-:W-:-:S04]  /*0270*/  SEL R19, R19, RZ, P0 ;  /* 0x000000ff13137207 */ /* 0x000fc80000000000 */
[----:B------:R-:W-:Y:S01]  /*0280*/  FSETP.NAN.AND P2, PT, R7, R7, PT ;  /* 0x000000070700720b */ /* 0x000fe20003f48000 */
[----:B0-----:R-:W-:-:S05]  /*0290*/  IMAD.U32 R10, R19, 0x10000, RZ ;  /* 0x00010000130a7824 */ /* 0x001fca00078e00ff */
[----:B------:R-:W-:-:S07]  /*02a0*/  FSETP.GT.AND P0, PT, R7, R10, PT ;  /* 0x0000000a0700720b */ /* 0x000fce0003f04000 */
[----:B------:R-:W-:-:S05]  /*02b0*/  @!P2 FSEL R7, R7, R10, P0 ;  /* 0x0000000a0707a208 */ /* 0x000fca0000000000 */
[----:B------:R-:W-:-:S05]  /*02c0*/  FMUL R10, R7, 0.0078740157186985015869 ;  /* 0x3c010204070a7820 */ /* 0x000fca0000400000 */
[C---:B------:R-:W-:Y:S02]  /*02d0*/  FSETP.GT.AND P0, PT, R10.reuse, 9.9999997473787516356e-06, PT ;  /* 0x3727c5ac0a00780b */ /* 0x040fe40003f04000 */
[----:B------:R-:W-:Y:S02]  /*02e0*/  FSETP.NAN.AND P2, PT, R10, R10, PT ;  /* 0x0000000a0a00720b */ /* 0x000fe40003f48000 */
[----:B----4-:R-:W-:Y:S02]  /*02f0*/  PRMT R11, R20, 0x7632, R11 ;  /* 0x00007632140b7816 */ /* 0x010fe4000000000b */
[----:B-----5:R-:W-:Y:S02]  /*0300*/  I2FP.F32.S32 R7, R12 ;  /* 0x0000000c00077245 */ /* 0x020fe40000201400 */
[----:B------:R-:W-:Y:S02]  /*0310*/  I2FP.F32.S32 R13, R13 ;  /* 0x0000000d000d7245 */ /* 0x000fe40000201400 */
[----:B------:R-:W-:-:S03]  /*0320*/  PRMT R16, R22, 0x7632, R16 ;  /* 0x0000763216107816 */ /* 0x000fc60000000010 */
[----:B------:R-:W-:Y:S01]  /*0330*/  @!P0 FSEL R10, R10, 9.9999997473787516356e-06, P2 ;  /* 0x3727c5ac0a0a8808 */ /* 0x000fe20001000000 */
[----:B------:R-:W-:Y:S02]  /*0340*/  IMAD.U32 R12, R11, 0x10000, RZ ;  /* 0x000100000b0c7824 */ /* 0x000fe400078e00ff */
[----:B------:R-:W-:Y:S02]  /*0350*/  IMAD.U32 R16, R16, 0x10000, RZ ;  /* 0x0001000010107824 */ /* 0x000fe400078e00ff */
[C---:B------:R-:W-:Y:S01]  /*0360*/  FMUL R11, R10.reuse, R7 ;  /* 0x000000070a0b7220 */ /* 0x040fe20000400000 */
[----:B------:R-:W-:Y:S01]  /*0370*/  FMUL R13, R10, R13 ;  /* 0x0000000d0a0d7220 */ /* 0x000fe20000400000 */
[----:B------:R-:W-:Y:S01]  /*0380*/  PRMT R7, R23, 0x7632, R7 ;  /* 0x0000763217077816 */ /* 0x000fe20000000007 */
[----:B------:R-:W-:Y:S02]  /*0390*/  IMAD.U32 R20, R20, 0x10000, RZ ;  /* 0x0001000014147824 */ /* 0x000fe400078e00ff */
[----:B------:R-:W-:Y:S01]  /*03a0*/  IMAD.U32 R22, R22, 0x10000, RZ ;  /* 0x0001000016167824 */ /* 0x000fe200078e00ff */
[----:B------:R-:W-:Y:S01]  /*03b0*/  FFMA R13, R13, R12, R16 ;  /* 0x0000000c0d0d7223 */ /* 0x000fe20000000010 */
[----:B------:R-:W-:-:S02]  /*03c0*/  IMAD.U32 R23, R23, 0x10000, RZ ;  /* 0x0001000017177824 */ /* 0x000fc400078e00ff */
[----:B------:R-:W-:Y:S01]  /*03d0*/  IMAD.U32 R12, R7, 0x10000, RZ ;  /* 0x00010000070c7824 */ /* 0x000fe200078e00ff */
[----:B------:R-:W-:Y:S01]  /*03e0*/  PRMT R7, R21, 0x7632, R7 ;  /* 0x0000763215077816 */ /* 0x000fe20000000007 */
[----:B------:R-:W-:Y:S01]  /*03f0*/  FFMA R20, R11, R20, R22 ;  /* 0x000000140b147223 */ /* 0x000fe20000000016 */
[----:B------:R-:W-:Y:S01]  /*0400*/  FADD R11, R14, R23 ;  /* 0x000000170e0b7221 */ /* 0x000fe20000000000 */
[----:B------:R-:W-:Y:S02]  /*0410*/  IMAD.U32 R14, R21, 0x10000, RZ ;  /* 0x00010000150e7824 */ /* 0x000fe400078e00ff */
[----:B------:R-:W-:Y:S01]  /*0420*/  IMAD.WIDE.U32 R16, R27, 0x4, RZ ;  /* 0x000000041b107825 */ /* 0x000fe200078e00ff */
[----:B------:R-:W-:Y:S01]  /*0430*/  FADD R12, R15, R12 ;  /* 0x0000000c0f0c7221 */ /* 0x000fe20000000000 */
[----:B------:R-:W-:Y:S02]  /*0440*/  FFMA R11, R11, R20, R14 ;  /* 0x000000140b0b7223 */ /* 0x000fe4000000000e */
[----:B------:R-:W-:Y:S01]  /*0450*/  IMAD.U32 R7, R7, 0x10000, RZ ;  /* 0x0001000007077824 */ /* 0x000fe200078e00ff */
[----:B------:R-:W-:-:S03]  /*0460*/  LOP3.LUT R14, R16, 0x400, RZ, 0xfc, !PT ;  /* 0x00000400100e7812 */ /* 0x000fc600078efcff */
[----:B------:R-:W-:Y:S01]  /*0470*/  FFMA R26, R12, R13, R7 ;  /* 0x0000000d0c1a7223 */ /* 0x000fe20000000007 */
[C---:B------:R-:W-:Y:S02]  /*0480*/  IADD3 R7, R3.reuse, 0x200, RZ ;  /* 0x0000020003077810 */ /* 0x040fe40007ffe0ff */
[C---:B------:R-:W-:Y:S01]  /*0490*/  IADD3 R20, P2, R14.reuse, c[0x0][0x198], RZ ;  /* 0x000066000e147a10 */ /* 0x040fe20007f5e0ff */
[----:B------:R-:W-:Y:S01]  /*04a0*/  CS2R R12, SRZ ;  /* 0x00000000000c7805 */ /* 0x000fe2000001ff00 */
[----:B------:R-:W-:Y:S01]  /*04b0*/  IADD3 R14, P3, R14, c[0x0][0x190], RZ ;  /* 0x000064000e0e7a10 */ /* 0x000fe20007f7e0ff */
[----:B------:R-:W-:Y:S01]  /*04c0*/  IMAD.WIDE R22, R3, R0, c[0x0][0x1a0] ;  /* 0x0000680003167625 */ /* 0x000fe200078e0200 */
[----:B------:R-:W-:Y:S02]  /*04d0*/  IADD3 R18, P0, R16, c[0x0][0x170], RZ ;  /* 0x00005c0010127a10 */ /* 0x000fe40007f1e0ff */
[----:B------:R-:W-:Y:S01]  /*04e0*/  F2FP.BF16.PACK_AB R37, R26, R11 ;  /* 0x0000000b1a25723e */ /* 0x000fe200000010ff */
[----:B------:R-:W-:Y:S01]  /*04f0*/  IMAD.WIDE R24, R7, R24, c[0x0][0x178] ;  /* 0x00005e0007187625 */ /* 0x000fe200078e0218 */
[----:B------:R-:W-:-:S02]  /*0500*/  IADD3.X R15, R17, c[0x0][0x194], RZ, P3, !PT ;  /* 0x00006500110f7a10 */ /* 0x000fc40001ffe4ff */
[C---:B------:R-:W-:Y:S01]  /*0510*/  IADD3.X R19, R17.reuse, c[0x0][0x174], RZ, P0, !PT ;  /* 0x00005d0011137a10 */ /* 0x040fe200007fe4ff */
[----:B------:R0:W-:Y:S01]  /*0520*/  @!P1 STG.E [R22.64], R37 ;  /* 0x0000002516009986 */ /* 0x0001e2000c101904 */
[----:B------:R-:W-:-:S03]  /*0530*/  IADD3.X R21, R17, c[0x0][0x19c], RZ, P2, !PT ;  /* 0x0000670011157a10 */ /* 0x000fc600017fe4ff */
[----:B------:R-:W2:Y:S01]  /*0540*/  @!P1 LDG.E.EF.64 R12, [R24.64] ;  /* 0x00000004180c9981 */ /* 0x000ea2000c0e1b00 */
[----:B------:R-:W-:-:S03]  /*0550*/  IMAD.WIDE R28, R7, R0, c[0x0][0x160] ;  /* 0x00005800071c7625 */ /* 0x000fc600078e0200 */
[----:B------:R-:W3:Y:S01]  /*0560*/  LDG.E.EL R34, [R14.64] ;  /* 0x000000040e227981 */ /* 0x000ee2000c2e1900 */
[----:B------:R-:W-:-:S03]  /*0570*/  IMAD.MOV.U32 R16, RZ, RZ, 0x8 ;  /* 0x00000008ff107424 */ /* 0x000fc600078e00ff */
[----:B------:R-:W4:Y:S04]  /*0580*/  LDG.E.EL R33, [R18.64+0x3400] ;  /* 0x0034000412217981 */ /* 0x000f28000c2e1900 */
[----:B------:R-:W5:Y:S01]  /*0590*/  LDG.E.EL R35, [R20.64] ;  /* 0x0000000414237981 */ /* 0x000f62000c2e1900 */
[----:B------:R-:W-:-:S03]  /*05a0*/  IMAD.WIDE.U32 R16, R27, R16, c[0x0][0x168] ;  /* 0x00005a001b107625 */ /* 0x000fc600078e0010 */
[----:B------:R1:W5:Y:S04]  /*05b0*/  @!P1 LDG.E.EF R32, [R28.64] ;  /* 0x000000041c209981 */ /* 0x000368000c0e1900 */
[----:B------:R-:W5:Y:S01]  /*05c0*/  LDG.E.EL.64 R30, [R16.64+0x6800] ;  /* 0x00680004101e7981 */ /* 0x000f62000c2e1b00 */
[----:B-1----:R-:W-:Y:S01]  /*05d0*/  IMAD.WIDE R28, R7, R0, c[0x0][0x1a0] ;  /* 0x00006800071c7625 */ /* 0x002fe200078e0200 */
[----:B--2---:R-:W-:Y:S02]  /*05e0*/  I2FP.F32.S32 R25, R13 ;  /* 0x0000000d00197245 */ /* 0x004fe40000201400 */
[----:B0-----:R-:W-:Y:S02]  /*05f0*/  I2FP.F32.S32 R23, R12 ;  /* 0x0000000c00177245 */ /* 0x001fe40000201400 */
[----:B---3--:R-:W-:Y:S01]  /*0600*/  PRMT R22, R34, 0x7632, R22 ;  /* 0x0000763222167816 */ /* 0x008fe20000000016 */
[C---:B------:R-:W-:Y:S01]  /*0610*/  FMUL R12, R10.reuse, R25 ;  /* 0x000000190a0c7220 */ /* 0x040fe20000400000 */
[----:B----4-:R-:W-:Y:S01]  /*0620*/  PRMT R13, R33, 0x7632, R13 ;  /* 0x00007632210d7816 */ /* 0x010fe2000000000d */
[----:B------:R-:W-:-:S02]  /*0630*/  FMUL R25, R10, R23 ;  /* 0x000000170a197220 */ /* 0x000fc40000400000 */
[----:B------:R-:W-:Y:S01]  /*0640*/  IMAD.U32 R23, R22, 0x10000, RZ ;  /* 0x0001000016177824 */ /* 0x000fe200078e00ff */
[----:B-----5:R-:W-:Y:S01]  /*0650*/  PRMT R24, R35, 0x7632, R24 ;  /* 0x0000763223187816 */ /* 0x020fe20000000018 */
[----:B------:R-:W-:Y:S02]  /*0660*/  IMAD.U32 R22, R13, 0x10000, RZ ;  /* 0x000100000d167824 */ /* 0x000fe400078e00ff */
[----:B------:R-:W-:Y:S01]  /*0670*/  IMAD.U32 R34, R34, 0x10000, RZ ;  /* 0x0001000022227824 */ /* 0x000fe200078e00ff */
[----:B------:R-:W-:Y:S01]  /*0680*/  SHF.L.U32 R24, R24, 0x10, RZ ;  /* 0x0000001018187819 */ /* 0x000fe200000006ff */
[----:B------:R-:W-:Y:S01]  /*0690*/  IMAD.U32 R35, R35, 0x10000, RZ ;  /* 0x0001000023237824 */ /* 0x000fe200078e00ff */
[----:B------:R-:W-:Y:S01]  /*06a0*/  PRMT R13, R32, 0x7632, R13 ;  /* 0x00007632200d7816 */ /* 0x000fe2000000000d */
[----:B------:R-:W-:Y:S01]  /*06b0*/  IMAD.U32 R33, R33, 0x10000, RZ ;  /* 0x0001000021217824 */ /* 0x000fe200078e00ff */
[----:B------:R-:W-:Y:S01]  /*06c0*/  FADD R22, R22, R31 ;  /* 0x0000001f16167221 */ /* 0x000fe20000000000 */
[----:B------:R-:W-:Y:S01]  /*06d0*/  FFMA R25, R34, R25, R35 ;  /* 0x0000001922197223 */ /* 0x000fe20000000023 */
[----:B------:R-:W-:Y:S01]  /*06e0*/  FFMA R12, R23, R12, R24 ;  /* 0x0000000c170c7223 */ /* 0x000fe20000000018 */
[----:B------:R-:W-:Y:S01]  /*06f0*/  IMAD.U32 R13, R13, 0x10000, RZ ;  /* 0x000100000d0d7824 */ /* 0x000fe200078e00ff */
[----:B------:R-:W-:Y:S01]  /*0700*/  FADD R33, R33, R30 ;  /* 0x0000001e21217221 */ /* 0x000fe20000000000 */
[----:B------:R-:W-:-:S02]  /*0710*/  IMAD.U32 R36, R32, 0x10000, RZ ;  /* 0x0001000020247824 */ /* 0x000fc400078e00ff */
[----:B------:R-:W-:Y:S02]  /*0720*/  FFMA R27, R22, R12, R13 ;  /* 0x0000000c161b7223 */ /* 0x000fe4000000000d */
[----:B------:R-:W-:-:S05]  /*0730*/  FFMA R36, R33, R25, R36 ;  /* 0x0000001921247223 */ /* 0x000fca0000000024 */
[----:B------:R-:W-:-:S05]  /*0740*/  F2FP.BF16.PACK_AB R31, R27, R36 ;  /* 0x000000241b1f723e */ /* 0x000fca00000010ff */
[----:B------:R0:W-:Y:S04]  /*0750*/  @!P1 STG.E [R28.64], R31 ;  /* 0x0000001f1c009986 */ /* 0x0001e8000c101904 */
[----:B------:R-:W2:Y:S04]  /*0760*/  LDG.E.EL R34, [R18.64+0x3800] ;  /* 0x0038000412227981 */ /* 0x000ea8000c2e1900 */
[----:B------:R-:W3:Y:S01]  /*0770*/  LDG.E.EL.64 R22, [R16.64+0x7000] ;  /* 0x0070000410167981 */ /* 0x000ee2000c2e1b00 */
[----:B------:R-:W-:-:S04]  /*0780*/  ISETP.LT.AND P0, PT, R5, 0xe10, PT ;  /* 0x00000e100500780c */ /* 0x000fc80003f01270 */
[----:B------:R-:W-:-:S05]  /*0790*/  SEL R12, RZ, 0x3f800000, !P0 ;  /* 0x3f800000ff0c7807 */ /* 0x000fca0004000000 */
[----:B------:R-:W-:-:S04]  /*07a0*/  FADD R13, R12, 1 ;  /* 0x3f8000000c0d7421 */ /* 0x000fc80000000000 */
[----:B------:R-:W1:Y:S01]  /*07b0*/  MUFU.RCP R35, R13 ;  /* 0x0000000d00237308 */ /* 0x000e620000001000 */
[----:B------:R-:W-:Y:S02]  /*07c0*/  FSEL R11, R11, RZ, !P1 ;  /* 0x000000ff0b0b7208 */ /* 0x000fe40004800000 */
[----:B------:R-:W-:-:S03]  /*07d0*/  FSEL R26, R26, RZ, !P1 ;  /* 0x000000ff1a1a7208 */ /* 0x000fc60004800000 */
[----:B0-----:R-:W-:Y:S01]  /*07e0*/  FADD R31, -R11, R36 ;  /* 0x000000240b1f7221 */ /* 0x001fe20000000100 */
[----:B------:R-:W-:Y:S01]  /*07f0*/  IADD3 R33, R7, 0x200, RZ ;  /* 0x0000020007217810 */ /* 0x000fe20007ffe0ff */
[----:B------:R-:W-:Y:S01]  /*0800*/  FADD R30, -R26, R27 ;  /* 0x0000001b1a1e7221 */ /* 0x000fe20000000100 */
[----:B------:R-:W-:-:S03]  /*0810*/  IMAD.MOV.U32 R32, RZ, RZ, RZ ;  /* 0x000000ffff207224 */ /* 0x000fc600078e00ff */
[----:B------:R-:W-:Y:S01]  /*0820*/  IMAD.WIDE R24, R33, R0, c[0x0][0x160] ;  /* 0x0000580021187625 */ /* 0x000fe200078e0200 */
[----:B-1----:R-:W-:Y:S01]  /*0830*/  FFMA R28, R31, R35, R11 ;  /* 0x000000231f1c7223 */ /* 0x002fe2000000000b */
[----:B------:R-:W-:-:S03]  /*0840*/  FFMA R29, R35, R30, R26 ;  /* 0x0000001e231d7223 */ /* 0x000fc6000000001a */
[----:B------:R0:W4:Y:S01]  /*0850*/  @!P1 LDG.E.EF R32, [R24.64] ;  /* 0x0000000418209981 */ /* 0x000122000c0e1900 */
[----:B------:R-:W-:Y:S01]  /*0860*/  FADD R36, R36, -R28 ;  /* 0x8000001c24247221 */ /* 0x000fe20000000000 */
[----:B------:R-:W-:Y:S01]  /*0870*/  FSEL R28, R28, R11, !P1 ;  /* 0x0000000b1c1c7208 */ /* 0x000fe20004800000 */
[----:B------:R-:W-:Y:S01]  /*0880*/  FADD R27, R27, -R29 ;  /* 0x8000001d1b1b7221 */ /* 0x000fe20000000000 */
[----:B------:R-:W-:Y:S01]  /*0890*/  IMAD.MOV.U32 R11, RZ, RZ, 0x4 ;  /* 0x00000004ff0b7424 */ /* 0x000fe200078e00ff */
[----:B------:R-:W-:Y:S02]  /*08a0*/  FSEL R29, R29, R26, !P1 ;  /* 0x0000001a1d1d7208 */ /* 0x000fe40004800000 */
[----:B------:R-:W-:Y:S01]  /*08b0*/  FFMA R30, R30, R27, RZ ;  /* 0x0000001b1e1e7223 */ /* 0x000fe200000000ff */
[----:B------:R-:W-:Y:S01]  /*08c0*/  IMAD.WIDE R26, R33, R11, c[0x0][0x178] ;  /* 0x00005e00211a7625 */ /* 0x000fe200078e020b */
[----:B0-----:R-:W-:Y:S01]  /*08d0*/  CS2R R24, SRZ ;  /* 0x0000000000187805 */ /* 0x001fe2000001ff00 */
[----:B------:R-:W-:-:S02]  /*08e0*/  FFMA R31, R31, R36, RZ ;  /* 0x000000241f1f7223 */ /* 0x000fc400000000ff */
[----:B------:R-:W5:Y:S04]  /*08f0*/  LDG.E.EL R36, [R14.64+0x400] ;  /* 0x000400040e247981 */ /* 0x000f68000c2e1900 */
[----:B------:R-:W4:Y:S01]  /*0900*/  @!P1 LDG.E.EF.64 R24, [R26.64] ;  /* 0x000000041a189981 */ /* 0x000f22000c0e1b00 */
[----:B--2---:R-:W-:-:S04]  /*0910*/  IMAD.U32 R35, R34, 0x10000, RZ ;  /* 0x0001000022237824 */ /* 0x004fc800078e00ff */
[----:B---3--:R-:W-:Y:S02]  /*0920*/  FADD R22, R22, R35 ;  /* 0x0000002316167221 */ /* 0x008fe40000000000 */
[----:B------:R-:W2:Y:S01]  /*0930*/  LDG.E.EL R35, [R20.64+0x400] ;  /* 0x0004000414237981 */ /* 0x000ea2000c2e1900 */
[----:B------:R-:W-:-:S05]  /*0940*/  PRMT R34, R34, 0x7632, R34 ;  /* 0x0000763222227816 */ /* 0x000fca0000000022 */
[----:B------:R-:W-:Y:S01]  /*0950*/  IMAD.U32 R34, R34, 0x10000, RZ ;  /* 0x0001000022227824 */ /* 0x000fe200078e00ff */
[----:B----4-:R-:W-:-:S03]  /*0960*/  I2FP.F32.S32 R37, R24 ;  /* 0x0000001800257245 */ /* 0x010fc60000201400 */
[----:B------:R-:W-:Y:S01]  /*0970*/  FADD R24, R23, R34 ;  /* 0x0000002217187221 */ /* 0x000fe20000000000 */
[C---:B-----5:R-:W-:Y:S01]  /*0980*/  IMAD.U32 R23, R36.reuse, 0x10000, RZ ;  /* 0x0001000024177824 */ /* 0x060fe200078e00ff */
[----:B------:R-:W-:Y:S02]  /*0990*/  I2FP.F32.S32 R25, R25 ;  /* 0x0000001900197245 */ /* 0x000fe40000201400 */
[----:B------:R-:W-:-:S03]  /*09a0*/  PRMT R36, R36, 0x7632, R36 ;  /* 0x0000763224247816 */ /* 0x000fc60000000024 */
[----:B------:R-:W-:Y:S02]  /*09b0*/  FMUL R25, R10, R25 ;  /* 0x000000190a197220 */ /* 0x000fe40000400000 */
[----:B------:R-:W-:Y:S01]  /*09c0*/  IMAD.U32 R36, R36, 0x10000, RZ ;  /* 0x0001000024247824 */ /* 0x000fe200078e00ff */
[----:B------:R-:W-:Y:S01]  /*09d0*/  FMUL R37, R10, R37 ;  /* 0x000000250a257220 */ /* 0x000fe20000400000 */
[C---:B--2---:R-:W-:Y:S01]  /*09e0*/  IMAD.U32 R34, R35.reuse, 0x10000, RZ ;  /* 0x0001000023227824 */ /* 0x044fe200078e00ff */
[----:B------:R-:W-:-:S05]  /*09f0*/  PRMT R35, R35, 0x7632, R35 ;  /* 0x0000763223237816 */ /* 0x000fca0000000023 */
[----:B------:R-:W-:-:S04]  /*0a00*/  IMAD.U32 R35, R35, 0x10000, RZ ;  /* 0x0001000023237824 */ /* 0x000fc800078e00ff */
[----:B------:R-:W-:Y:S01]  /*0a10*/  FFMA R35, R36, R25, R35 ;  /* 0x0000001924237223 */ /* 0x000fe20000000023 */
[----:B------:R-:W-:Y:S01]  /*0a20*/  PRMT R25, R32, 0x7632, R25 ;  /* 0x0000763220197816 */ /* 0x000fe20000000019 */
[----:B------:R-:W-:-:S04]  /*0a30*/  FFMA R23, R23, R37, R34 ;  /* 0x0000002517177223 */ /* 0x000fc80000000022 */
[----:B------:R-:W-:Y:S02]  /*0a40*/  IMAD.U32 R27, R25, 0x10000, RZ ;  /* 0x00010000191b7824 */ /* 0x000fe400078e00ff */
[----:B------:R-:W-:Y:S02]  /*0a50*/  IMAD.U32 R25, R32, 0x10000, RZ ;  /* 0x0001000020197824 */ /* 0x000fe400078e00ff */
[----:B------:R-:W-:Y:S02]  /*0a60*/  FFMA R32, R24, R35, R27 ;  /* 0x0000002318207223 */ /* 0x000fe4000000001b */
[----:B------:R-:W-:Y:S01]  /*0a70*/  FFMA R26, R22, R23, R25 ;  /* 0x00000017161a7223 */ /* 0x000fe20000000019 */
[----:B------:R-:W-:-:S04]  /*0a80*/  IMAD.WIDE R24, R33, R0, c[0x0][0x1a0] ;  /* 0x0000680021187625 */ /* 0x000fc800078e0200 */
[----:B------:R-:W-:-:S05]  /*0a90*/  F2FP.BF16.PACK_AB R27, R32, R26 ;  /* 0x0000001a201b723e */ /* 0x000fca00000010ff */
[----:B------:R0:W-:Y:S04]  /*0aa0*/  @!P1 STG.E [R24.64], R27 ;  /* 0x0000001b18009986 */ /* 0x0001e8000c101904 */
[----:B------:R-:W2:Y:S04]  /*0ab0*/  LDG.E.EL R33, [R18.64+0x3c00] ;  /* 0x003c000412217981 */ /* 0x000ea8000c2e1900 */
[----:B------:R-:W3:Y:S01]  /*0ac0*/  LDG.E.EL.64 R22, [R16.64+0x7800] ;  /* 0x0078000410167981 */ /* 0x000ee2000c2e1b00 */
[----:B------:R-:W-:Y:S01]  /*0ad0*/  ISETP.LT.AND P0, PT, R5, 0xe10, PT ;  /* 0x00000e100500780c */ /* 0x000fe20003f01270 */
[----:B------:R-:W-:-:S03]  /*0ae0*/  FADD R36, R12, 1 ;  /* 0x3f8000000c247421 */ /* 0x000fc60000000000 */
[----:B------:R-:W-:-:S04]  /*0af0*/  SEL R35, RZ, 0x3f800000, !P0 ;  /* 0x3f800000ff237807 */ /* 0x000fc80004000000 */
[----:B------:R-:W-:-:S05]  /*0b00*/  FSEL R36, R36, R35, !P1 ;  /* 0x0000002324247208 */ /* 0x000fca0004800000 */
[----:B------:R-:W-:-:S04]  /*0b10*/  FADD R37, R36, 1 ;  /* 0x3f80000024257421 */ /* 0x000fc80000000000 */
[----:B------:R-:W1:Y:S01]  /*0b20*/  MUFU.RCP R34, R37 ;  /* 0x0000002500227308 */ /* 0x000e620000001000 */
[----:B0-----:R-:W-:Y:S01]  /*0b30*/  FADD R25, -R28, R26 ;  /* 0x0000001a1c197221 */ /* 0x001fe20000000100 */
[----:B------:R-:W-:-:S03]  /*0b40*/  FSEL R27, R31, RZ, !P1 ;  /* 0x000000ff1f1b7208 */ /* 0x000fc60004800000 */
[----:B-1----:R-:W-:-:S04]  /*0b50*/  FFMA R35, R25, R34, R28 ;  /* 0x0000002219237223 */ /* 0x002fc8000000001c */
[----:B------:R-:W-:-:S04]  /*0b60*/  FADD R26, R26, -R35 ;  /* 0x800000231a1a7221 */ /* 0x000fc80000000000 */
[----:B------:R-:W-:Y:S01]  /*0b70*/  @!P1 FFMA R27, R25, R26, R27 ;  /* 0x0000001a191b9223 */ /* 0x000fe2000000001b */
[----:B------:R-:W-:Y:S01]  /*0b80*/  FADD R25, -R29, R32 ;  /* 0x000000201d197221 */ /* 0x000fe20000000100 */
[----:B------:R-:W-:-:S03]  /*0b90*/  FSEL R26, R30, RZ, !P1 ;  /* 0x000000ff1e1a7208 */ /* 0x000fc60004800000 */
[----:B------:R-:W-:Y:S01]  /*0ba0*/  FFMA R34, R34, R25, R29 ;  /* 0x0000001922227223 */ /* 0x000fe2000000001d */
[----:B------:R-:W-:Y:S02]  /*0bb0*/  FSEL R28, R35, R28, !P1 ;  /* 0x0000001c231c7208 */ /* 0x000fe40004800000 */
[----:B------:R-:W-:Y:S01]  /*0bc0*/  IADD3 R31, R7, 0x400, RZ ;  /* 0x00000400071f7810 */ /* 0x000fe20007ffe0ff */
[----:B------:R-:W-:Y:S01]  /*0bd0*/  FADD R32, R32, -R34 ;  /* 0x8000002220207221 */ /* 0x000fe20000000000 */
[----:B------:R-:W-:-:S03]  /*0be0*/  FSEL R30, R37, R36, !P1 ;  /* 0x00000024251e7208 */ /* 0x000fc60004800000 */
[----:B------:R-:W-:Y:S01]  /*0bf0*/  @!P1 FFMA R26, R25, R32, R26 ;  /* 0x00000020191a9223 */ /* 0x000fe2000000001a */
[----:B------:R-:W-:Y:S02]  /*0c00*/  IMAD.MOV.U32 R32, RZ, RZ, RZ ;  /* 0x000000ffff207224 */ /* 0x000fe400078e00ff */
[----:B------:R-:W-:Y:S01]  /*0c10*/  IMAD.WIDE R24, R31, R0, c[0x0][0x160] ;  /* 0x000058001f187625 */ /* 0x000fe200078e0200 */
[----:B------:R-:W-:-:S04]  /*0c20*/  FSEL R29, R34, R29, !P1 ;  /* 0x0000001d221d7208 */ /* 0x000fc80004800000 */
[----:B------:R0:W4:Y:S02]  /*0c30*/  @!P1 LDG.E.EF R32, [R24.64] ;  /* 0x0000000418209981 */ /* 0x000124000c0e1900 */
[----:B0-----:R-:W-:Y:S01]  /*0c40*/  IMAD.WIDE R24, R31, R11, c[0x0][0x178] ;  /* 0x00005e001f187625 */ /* 0x001fe200078e020b */
[----:B--2---:R-:W-:-:S03]  /*0c50*/  PRMT R35, R33, 0x7632, R35 ;  /* 0x0000763221237816 */ /* 0x004fc60000000023 */
[----:B------:R-:W-:Y:S02]  /*0c60*/  IMAD.U32 R33, R33, 0x10000, RZ ;  /* 0x0001000021217824 */ /* 0x000fe400078e00ff */
[----:B------:R-:W-:Y:S02]  /*0c70*/  IMAD.U32 R36, R35, 0x10000, RZ ;  /* 0x0001000023247824 */ /* 0x000fe400078e00ff */
[----:B---3--:R-:W-:Y:S01]  /*0c80*/  FADD R33, R22, R33 ;  /* 0x0000002116217221 */ /* 0x008fe20000000000 */
[----:B------:R-:W2:Y:S01]  /*0c90*/  LDG.E.EL R35, [R20.64+0x800] ;  /* 0x0008000414237981 */ /* 0x000ea2000c2e1900 */
[----:B------:R-:W-:Y:S02]  /*0ca0*/  FADD R34, R23, R36 ;  /* 0x0000002417227221 */ /* 0x000fe40000000000 */
[----:B------:R-:W-:Y:S01]  /*0cb0*/  CS2R R22, SRZ ;  /* 0x0000000000167805 */ /* 0x000fe2000001ff00 */
[----:B------:R-:W3:Y:S05]  /*0cc0*/  LDG.E.EL R36, [R14.64+0x800] ;  /* 0x000800040e247981 */ /* 0x000eea000c2e1900 */
[----:B------:R-:W5:Y:S01]  /*0cd0*/  @!P1 LDG.E.EF.64 R22, [R24.64] ;  /* 0x0000000418169981 */ /* 0x000f62000c0e1b00 */
[----:B------:R-:W-:-:S02]  /*0ce0*/  ISETP.LT.AND P0, PT, R5, 0xe10, PT ;  /* 0x00000e100500780c */ /* 0x000fc40003f01270 */
[----:B-----5:R-:W-:Y:S01]  /*0cf0*/  I2FP.F32.S32 R37, R22 ;  /* 0x0000001600257245 */ /* 0x020fe20000201400 */
[----:B---3--:R-:W-:Y:S01]  /*0d00*/  IMAD.U32 R22, R36, 0x10000, RZ ;  /* 0x0001000024167824 */ /* 0x008fe200078e00ff */
[----:B------:R-:W-:-:S03]  /*0d10*/  I2FP.F32.S32 R23, R23 ;  /* 0x0000001700177245 */ /* 0x000fc60000201400 */
[----:B------:R-:W-:Y:S01]  /*0d20*/  FMUL R24, R10, R37 ;  /* 0x000000250a187220 */ /* 0x000fe20000400000 */
[C---:B--2---:R-:W-:Y:S02]  /*0d30*/  SHF.L.U32 R37, R35.reuse, 0x10, RZ ;  /* 0x0000001023257819 */ /* 0x044fe400000006ff */
[----:B------:R-:W-:Y:S02]  /*0d40*/  PRMT R36, R36, 0x7632, R36 ;  /* 0x0000763224247816 */ /* 0x000fe40000000024 */
[----:B------:R-:W-:Y:S01]  /*0d50*/  PRMT R35, R35, 0x7632, R35 ;  /* 0x0000763223237816 */ /* 0x000fe20000000023 */
[----:B------:R-:W-:Y:S02]  /*0d60*/  FMUL R23, R10, R23 ;  /* 0x000000170a177220 */ /* 0x000fe40000400000 */
[----:B------:R-:W-:Y:S02]  /*0d70*/  IMAD.U32 R36, R36, 0x10000, RZ ;  /* 0x0001000024247824 */ /* 0x000fe400078e00ff */
[----:B------:R-:W-:Y:S01]  /*0d80*/  IMAD.U32 R35, R35, 0x10000, RZ ;  /* 0x0001000023237824 */ /* 0x000fe200078e00ff */
[----:B------:R-:W-:Y:S01]  /*0d90*/  FFMA R22, R22, R24, R37 ;  /* 0x0000001816167223 */ /* 0x000fe20000000025 */
[----:B------:R-:W-:-:S02]  /*0da0*/  FSEL R24, R13, R12, !P1 ;  /* 0x0000000c0d187208 */ /* 0x000fc40004800000 */
[----:B------:R-:W-:Y:S01]  /*0db0*/  FFMA R35, R36, R23, R35 ;  /* 0x0000001724237223 */ /* 0x000fe20000000023 */
[----:B------:R-:W-:-:S04]  /*0dc0*/  SEL R36, RZ, 0x3f800000, !P0 ;  /* 0x3f800000ff247807 */ /* 0x000fc80004000000 */
[----:B------:R-:W-:Y:S01]  /*0dd0*/  FSEL R36, R13, R36, !P1 ;  /* 0x000000240d247208 */ /* 0x000fe20004800000 */
[----:B------:R-:W-:Y:S01]  /*0de0*/  FADD R13, R24, 1 ;  /* 0x3f800000180d7421 */ /* 0x000fe20000000000 */
[C---:B----4-:R-:W-:Y:S01]  /*0df0*/  PRMT R23, R32.reuse, 0x7632, R23 ;  /* 0x0000763220177816 */ /* 0x050fe20000000017 */
[----:B------:R-:W-:-:S03]  /*0e00*/  IMAD.U32 R32, R32, 0x10000, RZ ;  /* 0x0001000020207824 */ /* 0x000fc600078e00ff */
[----:B------:R-:W-:Y:S01]  /*0e10*/  FSEL R13, R13, R36, !P1 ;  /* 0x000000240d0d7208 */ /* 0x000fe20004800000 */
[----:B------:R-:W-:-:S04]  /*0e20*/  FFMA R33, R33, R22, R32 ;  /* 0x0000001621217223 */ /* 0x000fc80000000020 */
[----:B------:R-:W-:-:S04]  /*0e30*/  FADD R13, R13, 1 ;  /* 0x3f8000000d0d7421 */ /* 0x000fc80000000000 */
[----:B------:R-:W0:Y:S01]  /*0e40*/  MUFU.RCP R32, R13 ;  /* 0x0000000d00207308 */ /* 0x000e220000001000 */
[----:B------:R-:W-:Y:S01]  /*0e50*/  IMAD.U32 R23, R23, 0x10000, RZ ;  /* 0x0001000017177824 */ /* 0x000fe200078e00ff */
[----:B------:R-:W-:-:S03]  /*0e60*/  FADD R25, -R28, R33 ;  /* 0x000000211c197221 */ /* 0x000fc60000000100 */
[----:B------:R-:W-:Y:S01]  /*0e70*/  FFMA R34, R34, R35, R23 ;  /* 0x0000002322227223 */ /* 0x000fe20000000017 */
[----:B0-----:R-:W-:-:S04]  /*0e80*/  FFMA R35, R25, R32, R28 ;  /* 0x0000002019237223 */ /* 0x001fc8000000001c */
[----:B------:R-:W-:-:S04]  /*0e90*/  FADD R36, R33, -R35 ;  /* 0x8000002321247221 */ /* 0x000fc80000000000 */
[----:B------:R-:W-:Y:S01]  /*0ea0*/  @!P1 FFMA R27, R25, R36, R27 ;  /* 0x00000024191b9223 */ /* 0x000fe2000000001b */
[----:B------:R-:W-:Y:S01]  /*0eb0*/  FADD R25, -R29, R34 ;  /* 0x000000221d197221 */ /* 0x000fe20000000100 */
[----:B------:R-:W-:Y:S01]  /*0ec0*/  ISETP.LT.AND P0, PT, R5, 0xe10, PT ;  /* 0x00000e100500780c */ /* 0x000fe20003f01270 */
[----:B------:R-:W-:Y:S01]  /*0ed0*/  IMAD.WIDE R22, R31, R0, c[0x0][0x1a0] ;  /* 0x000068001f167625 */ /* 0x000fe200078e0200 */
[----:B------:R-:W-:Y:S01]  /*0ee0*/  F2FP.BF16.PACK_AB R31, R34, R33 ;  /* 0x00000021221f723e */ /* 0x000fe200000010ff */
[----:B------:R-:W-:Y:S01]  /*0ef0*/  FFMA R32, R32, R25, R29 ;  /* 0x0000001920207223 */ /* 0x000fe2000000001d */
[----:B------:R-:W-:Y:S01]  /*0f00*/  FADD R12, R12, 1 ;  /* 0x3f8000000c0c7421 */ /* 0x000fe20000000000 */
[----:B------:R-:W-:Y:S02]  /*0f10*/  SEL R13, RZ, 0x3f800000, !P0 ;  /* 0x3f800000ff0d7807 */ /* 0x000fe40004000000 */
[----:B------:R-:W-:Y:S01]  /*0f20*/  FADD R34, R34, -R32 ;  /* 0x8000002022227221 */ /* 0x000fe20000000000 */
[----:B------:R-:W-:Y:S01]  /*0f30*/  IADD3 R33, R7, 0x600, RZ ;  /* 0x0000060007217810 */ /* 0x000fe20007ffe0ff */
[----:B------:R0:W-:Y:S02]  /*0f40*/  @!P1 STG.E [R22.64], R31 ;  /* 0x0000001f16009986 */ /* 0x0001e4000c101904 */
[----:B------:R-:W-:Y:S01]  /*0f50*/  @!P1 FFMA R26, R25, R34, R26 ;  /* 0x00000022191a9223 */ /* 0x000fe2000000001a */
[----:B0-----:R-:W-:Y:S01]  /*0f60*/  FSEL R23, R12, R13, !P1 ;  /* 0x0000000d0c177208 */ /* 0x001fe20004800000 */
[----:B------:R-:W-:Y:S01]  /*0f70*/  FADD R22, R24, 1 ;  /* 0x3f80000018167421 */ /* 0x000fe20000000000 */
[----:B------:R-:W-:Y:S01]  /*0f80*/  CS2R R12, SRZ ;  /* 0x00000000000c7805 */ /* 0x000fe2000001ff00 */
[----:B------:R-:W-:Y:S01]  /*0f90*/  IMAD.WIDE R24, R33, R11, c[0x0][0x178] ;  /* 0x00005e0021187625 */ /* 0x000fe200078e020b */
[----:B------:R-:W-:Y:S01]  /*0fa0*/  FADD R11, R30, 1 ;  /* 0x3f8000001e0b7421 */ /* 0x000fe20000000000 */
[----:B------:R-:W2:Y:S04]  /*0fb0*/  LDG.E.EL R37, [R14.64+0xc00] ;  /* 0x000c00040e257981 */ /* 0x000ea8000c2e1900 */
[----:B------:R0:W3:Y:S01]  /*0fc0*/  @!P1 LDG.E.EF.64 R12, [R24.64] ;  /* 0x00000004180c9981 */ /* 0x0000e2000c0e1b00 */
[----:B------:R-:W-:-:S03]  /*0fd0*/  FSEL R22, R22, R23, !P1 ;  /* 0x0000001716167208 */ /* 0x000fc60004800000 */
[----:B------:R-:W4:Y:S04]  /*0fe0*/  LDG.E.EL R36, [R20.64+0xc00] ;  /* 0x000c000414247981 */ /* 0x000f28000c2e1900 */
[----:B0-----:R-:W5:Y:S01]  /*0ff0*/  LDG.E.EL R24, [R18.64+0x4000] ;  /* 0x0040000412187981 */ /* 0x001f62000c2e1900 */
[----:B------:R-:W-:Y:S01]  /*1000*/  FSEL R11, R11, R22, !P1 ;  /* 0x000000160b0b7208 */ /* 0x000fe20004800000 */
[----:B------:R-:W-:Y:S02]  /*1010*/  IMAD.MOV.U32 R34, RZ, RZ, RZ ;  /* 0x000000ffff227224 */ /* 0x000fe400078e00ff */
[----:B------:R-:W2:Y:S01]  /*1020*/  LDG.E.EL.64 R22, [R16.64+0x8000] ;  /* 0x0080000410167981 */ /* 0x000ea2000c2e1b00 */
[----:B------:R-:W-:-:S05]  /*1030*/  IMAD.WIDE R30, R33, R0, c[0x0][0x160] ;  /* 0x00005800211e7625 */ /* 0x000fca00078e0200 */
[----:B------:R-:W4:Y:S01]  /*1040*/  @!P1 LDG.E.EF R34, [R30.64] ;  /* 0x000000041e229981 */ /* 0x000f22000c0e1900 */
[----:B------:R-:W-:Y:S02]  /*1050*/  FSEL R28, R35, R28, !P1 ;  /* 0x0000001c231c7208 */ /* 0x000fe40004800000 */
[C---:B-----5:R-:W-:Y:S01]  /*1060*/  PRMT R25, R24.reuse, 0x7632, R25 ;  /* 0x0000763218197816 */ /* 0x060fe20000000019 */
[----:B------:R-:W-:-:S04]  /*1070*/  IMAD.U32 R35, R24, 0x10000, RZ ;  /* 0x0001000018237824 */ /* 0x000fc800078e00ff */
[----:B------:R-:W-:Y:S01]  /*1080*/  IMAD.U32 R24, R25, 0x10000, RZ ;  /* 0x0001000019187824 */ /* 0x000fe200078e00ff */
[----:B---3--:R-:W-:Y:S01]  /*1090*/  I2FP.F32.S32 R25, R12 ;  /* 0x0000000c00197245 */ /* 0x008fe20000201400 */
[----:B--2---:R-:W-:Y:S01]  /*10a0*/  FADD R22, R22, R35 ;  /* 0x0000002316167221 */ /* 0x004fe20000000000 */
[C---:B------:R-:W-:Y:S01]  /*10b0*/  IMAD.U32 R35, R37.reuse, 0x10000, RZ ;  /* 0x0001000025237824 */ /* 0x040fe200078e00ff */
[----:B------:R-:W-:Y:S01]  /*10c0*/  I2FP.F32.S32 R13, R13 ;  /* 0x0000000d000d7245 */ /* 0x000fe20000201400 */
[----:B----4-:R-:W-:Y:S01]  /*10d0*/  IMAD.U32 R12, R36, 0x10000, RZ ;  /* 0x00010000240c7824 */ /* 0x010fe200078e00ff */
[----:B------:R-:W-:Y:S01]  /*10e0*/  FMUL R25, R10, R25 ;  /* 0x000000190a197220 */ /* 0x000fe20000400000 */
[----:B------:R-:W-:Y:S02]  /*10f0*/  PRMT R37, R37, 0x7632, R37 ;  /* 0x0000763225257816 */ /* 0x000fe40000000025 */
[----:B------:R-:W-:Y:S01]  /*1100*/  PRMT R36, R36, 0x7632, R36 ;  /* 0x0000763224247816 */ /* 0x000fe20000000024 */
[--C-:B------:R-:W-:Y:S01]  /*1110*/  FFMA R35, R35, R25, R12.reuse ;  /* 0x0000001923237223 */ /* 0x100fe2000000000c */
[----:B------:R-:W-:Y:S01]  /*1120*/  FMUL R13, R10, R13 ;  /* 0x0000000d0a0d7220 */ /* 0x000fe20000400000 */
[----:B------:R-:W-:Y:S01]  /*1130*/  IMAD.U32 R37, R37, 0x10000, RZ ;  /* 0x0001000025257824 */ /* 0x000fe200078e00ff */
[----:B------:R-:W-:Y:S01]  /*1140*/  PRMT R12, R34, 0x7632, R12 ;  /* 0x00007632220c7816 */ /* 0x000fe2000000000c */
[----:B------:R-:W-:Y:S01]  /*1150*/  IMAD.U32 R36, R36, 0x10000, RZ ;  /* 0x0001000024247824 */ /* 0x000fe200078e00ff */
[----:B------:R-:W-:-:S03]  /*1160*/  FADD R23, R23, R24 ;  /* 0x0000001817177221 */ /* 0x000fc60000000000 */
[----:B------:R-:W-:Y:S01]  /*1170*/  FFMA R36, R37, R13, R36 ;  /* 0x0000000d25247223 */ /* 0x000fe20000000024 */
[----:B------:R-:W-:Y:S02]  /*1180*/  IMAD.U32 R12, R12, 0x10000, RZ ;  /* 0x000100000c0c7824 */ /* 0x000fe400078e00ff */
[----:B------:R-:W-:Y:S02]  /*1190*/  IMAD.U32 R13, R34, 0x10000, RZ ;  /* 0x00010000220d7824 */ /* 0x000fe400078e00ff */
[----:B------:R-:W-:Y:S02]  /*11a0*/  FFMA R34, R23, R36, R12 ;  /* 0x0000002417227223 */ /* 0x000fe4000000000c */
[----:B------:R-:W-:Y:S01]  /*11b0*/  FFMA R35, R22, R35, R13 ;  /* 0x0000002316237223 */ /* 0x000fe2000000000d */
[----:B------:R-:W-:Y:S01]  /*11c0*/  IMAD.WIDE R24, R33, R0, c[0x0][0x1a0] ;  /* 0x0000680021187625 */ /* 0x000fe200078e0200 */
[----:B------:R-:W-:-:S03]  /*11d0*/  IADD3 R33, R7, 0x800, RZ ;  /* 0x0000080007217810 */ /* 0x000fc60007ffe0ff */
[----:B------:R-:W-:Y:S01]  /*11e0*/  F2FP.BF16.PACK_AB R23, R34, R35 ;  /* 0x000000232217723e */ /* 0x000fe200000010ff */
[----:B------:R-:W-:Y:S01]  /*11f0*/  IMAD.MOV.U32 R22, RZ, RZ, 0x4 ;  /* 0x00000004ff167424 */ /* 0x000fe200078e00ff */
[----:B------:R-:W-:-:S03]  /*1200*/  CS2R R12, SRZ ;  /* 0x00000000000c7805 */ /* 0x000fc6000001ff00 */
[----:B------:R0:W-:Y:S04]  /*1210*/  @!P1 STG.E [R24.64], R23 ;  /* 0x0000001718009986 */ /* 0x0001e8000c101904 */
[----:B------:R1:W2:Y:S04]  /*1220*/  LDG.E.EL R14, [R14.64+0x1000] ;  /* 0x001000040e0e7981 */ /* 0x0002a8000c2e1900 */
[----:B------:R-:W3:Y:S01]  /*1230*/  LDG.E.EL R20, [R20.64+0x1000] ;  /* 0x0010000414147981 */ /* 0x000ee2000c2e1900 */
[----:B0-----:R-:W-:-:S03]  /*1240*/  IMAD.WIDE R22, R33, R22, c[0x0][0x178] ;  /* 0x00005e0021167625 */ /* 0x001fc600078e0216 */
[----:B------:R-:W4:Y:S04]  /*1250*/  LDG.E.EL R37, [R18.64+0x4400] ;  /* 0x0044000412257981 */ /* 0x000f28000c2e1900 */
[----:B------:R0:W5:Y:S01]  /*1260*/  @!P1 LDG.E.EF.64 R12, [R22.64] ;  /* 0x00000004160c9981 */ /* 0x000162000c0e1b00 */
[----:B------:R-:W-:Y:S02]  /*1270*/  IMAD.MOV.U32 R36, RZ, RZ, RZ ;  /* 0x000000ffff247224 */ /* 0x000fe400078e00ff */
[----:B------:R-:W-:Y:S01]  /*1280*/  IMAD.WIDE R30, R33, R0, c[0x0][0x160] ;  /* 0x00005800211e7625 */ /* 0x000fe200078e0200 */
[----:B------:R-:W2:Y:S04]  /*1290*/  LDG.E.EL.64 R24, [R16.64+0x8800] ;  /* 0x0088000410187981 */ /* 0x000ea8000c2e1b00 */
[----:B------:R-:W4:Y:S01]  /*12a0*/  @!P1 LDG.E.EF R36, [R30.64] ;  /* 0x000000041e249981 */ /* 0x000f22000c0e1900 */
[----:B0-----:R-:W-:-:S05]  /*12b0*/  FADD R22, R11, 1 ;  /* 0x3f8000000b167421 */ /* 0x001fca0000000000 */
[----:B------:R-:W-:Y:S02]  /*12c0*/  FSEL R11, R22, R11, !P1 ;  /* 0x0000000b160b7208 */ /* 0x000fe40004800000 */
[----:B------:R-:W-:Y:S01]  /*12d0*/  FSEL R32, R32, R29, !P1 ;  /* 0x0000001d20207208 */ /* 0x000fe20004800000 */
[----:B---3--:R-:W-:Y:S01]  /*12e0*/  IMAD.U32 R23, R20, 0x10000, RZ ;  /* 0x0001000014177824 */ /* 0x008fe200078e00ff */
[----:B-----5:R-:W-:Y:S02]  /*12f0*/  I2FP.F32.S32 R12, R12 ;  /* 0x0000000c000c7245 */ /* 0x020fe40000201400 */
[----:B------:R-:W-:-:S03]  /*1300*/  I2FP.F32.S32 R13, R13 ;  /* 0x0000000d000d7245 */ /* 0x000fc60000201400 */
[----:B-1----:R-:W-:Y:S01]  /*1310*/  FMUL R15, R10, R12 ;  /* 0x0000000c0a0f7220 */ /* 0x002fe20000400000 */
[C---:B--2---:R-:W-:Y:S01]  /*1320*/  IMAD.U32 R12, R14.reuse, 0x10000, RZ ;  /* 0x000100000e0c7824 */ /* 0x044fe200078e00ff */
[----:B------:R-:W-:-:S03]  /*1330*/  PRMT R14, R14, 0x7632, R14 ;  /* 0x000076320e0e7816 */ /* 0x000fc6000000000e */
[----:B------:R-:W-:Y:S01]  /*1340*/  FFMA R12, R12, R15, R23 ;  /* 0x0000000f0c0c7223 */ /* 0x000fe20000000017 */
[----:B------:R-:W-:Y:S01]  /*1350*/  FMUL R15, R10, R13 ;  /* 0x0000000d0a0f7220 */ /* 0x000fe20000400000 */
[----:B------:R-:W-:Y:S01]  /*1360*/  PRMT R10, R20, 0x7632, R10 ;  /* 0x00007632140a7816 */ /* 0x000fe2000000000a */
[----:B------:R-:W-:Y:S01]  /*1370*/  FADD R20, R11, 1 ;  /* 0x3f8000000b147421 */ /* 0x000fe20000000000 */
[----:B------:R-:W-:Y:S02]  /*1380*/  IMAD.U32 R13, R14, 0x10000, RZ ;  /* 0x000100000e0d7824 */ /* 0x000fe400078e00ff */
[----:B------:R-:W-:Y:S02]  /*1390*/  SHF.L.U32 R14, R10, 0x10, RZ ;  /* 0x000000100a0e7819 */ /* 0x000fe400000006ff */
[----:B------:R-:W-:-:S05]  /*13a0*/  FSEL R10, R20, R11, !P1 ;  /* 0x0000000b140a7208 */ /* 0x000fca0004800000 */
[----:B------:R-:W-:Y:S01]  /*13b0*/  FADD R11, R10, R10 ;  /* 0x0000000a0a0b7221 */ /* 0x000fe20000000000 */
[----:B------:R-:W-:-:S03]  /*13c0*/  FFMA R13, R13, R15, R14 ;  /* 0x0000000f0d0d7223 */ /* 0x000fc6000000000e */
[C---:B------:R-:W-:Y:S01]  /*13d0*/  FMUL R14, R11.reuse, 16777216 ;  /* 0x4b8000000b0e7820 */ /* 0x040fe20000400000 */
[----:B------:R-:W-:Y:S01]  /*13e0*/  FSETP.GEU.AND P0, PT, R11, 1.175494350822287508e-38, PT ;  /* 0x008000000b00780b */ /* 0x000fe20003f0e000 */
[----:B----4-:R-:W-:-:S03]  /*13f0*/  IMAD.U32 R15, R37, 0x10000, RZ ;  /* 0x00010000250f7824 */ /* 0x010fc600078e00ff */
[----:B------:R-:W-:Y:S01]  /*1400*/  FSEL R21, R14, R11, !P0 ;  /* 0x0000000b0e157208 */ /* 0x000fe20004000000 */
[----:B------:R-:W-:Y:S01]  /*1410*/  FADD R24, R24, R15 ;  /* 0x0000000f18187221 */ /* 0x000fe20000000000 */
[----:B------:R-:W-:Y:S02]  /*1420*/  IMAD.U32 R15, R36, 0x10000, RZ ;  /* 0x00010000240f7824 */ /* 0x000fe400078e00ff */
[----:B------:R-:W0:Y:S02]  /*1430*/  MUFU.RCP R14, R21 ;  /* 0x00000015000e7308 */ /* 0x000e240000001000 */
[----:B------:R-:W-:Y:S01]  /*1440*/  FFMA R12, R24, R12, R15 ;  /* 0x0000000c180c7223 */ /* 0x000fe2000000000f */
[----:B------:R-:W-:-:S05]  /*1450*/  FMUL R15, R10, 16777216 ;  /* 0x4b8000000a0f7820 */ /* 0x000fca0000400000 */
[----:B------:R1:W2:Y:S01]  /*1460*/  MUFU.RCP R23, R22 ;  /* 0x0000001600177308 */ /* 0x0002a20000001000 */
[----:B------:R-:W-:-:S05]  /*1470*/  FSEL R15, R15, R10, !P0 ;  /* 0x0000000a0f0f7208 */ /* 0x000fca0004000000 */
[----:B0-----:R-:W-:Y:S01]  /*1480*/  FMUL R14, R14, R15 ;  /* 0x0000000f0e0e7220 */ /* 0x001fe20000400000 */
[----:B------:R-:W-:Y:S01]  /*1490*/  FADD R15, -R28, R35 ;  /* 0x000000231c0f7221 */ /* 0x000fe20000000100 */
[----:B------:R-:W-:Y:S01]  /*14a0*/  PRMT R37, R37, 0x7632, R37 ;  /* 0x0000763225257816 */ /* 0x000fe20000000025 */
[----:B-1----:R-:W-:Y:S02]  /*14b0*/  FADD R22, -R32, R34 ;  /* 0x0000002220167221 */ /* 0x002fe40000000100 */
[----:B--2---:R-:W-:Y:S01]  /*14c0*/  FFMA R29, R15, R23, R28 ;  /* 0x000000170f1d7223 */ /* 0x004fe2000000001c */
[----:B------:R-:W-:Y:S01]  /*14d0*/  PRMT R36, R36, 0x7632, R36 ;  /* 0x0000763224247816 */ /* 0x000fe20000000024 */
[----:B------:R-:W0:Y:S03]  /*14e0*/  MUFU.RCP R20, R20 ;  /* 0x0000001400147308 */ /* 0x000e260000001000 */
[----:B------:R-:W-:Y:S01]  /*14f0*/  FSEL R21, R29, R28, !P1 ;  /* 0x0000001c1d157208 */ /* 0x000fe20004800000 */
[----:B------:R-:W-:Y:S01]  /*1500*/  IMAD.U32 R28, R37, 0x10000, RZ ;  /* 0x00010000251c7824 */ /* 0x000fe200078e00ff */
[----:B------:R-:W-:Y:S01]  /*1510*/  FFMA R23, R23, R22, R32 ;  /* 0x0000001617177223 */ /* 0x000fe20000000020 */
[----:B------:R-:W-:-:S02]  /*1520*/  IMAD.U32 R36, R36, 0x10000, RZ ;  /* 0x0001000024247824 */ /* 0x000fc400078e00ff */
[----:B------:R-:W-:Y:S01]  /*1530*/  FADD R31, R25, R28 ;  /* 0x0000001c191f7221 */ /* 0x000fe20000000000 */
[----:B------:R-:W-:Y:S01]  /*1540*/  FADD R24, R35, -R29 ;  /* 0x8000001d23187221 */ /* 0x000fe20000000000 */
[----:B------:R-:W-:Y:S02]  /*1550*/  FSEL R25, R23, R32, !P1 ;  /* 0x0000002017197208 */ /* 0x000fe40004800000 */
[----:B------:R-:W-:Y:S01]  /*1560*/  FFMA R13, R31, R13, R36 ;  /* 0x0000000d1f0d7223 */ /* 0x000fe20000000024 */
[----:B------:R-:W-:Y:S01]  /*1570*/  FADD R29, R34, -R23 ;  /* 0x80000017221d7221 */ /* 0x000fe20000000000 */
[----:B------:R-:W-:Y:S01]  /*1580*/  @!P1 FFMA R27, R15, R24, R27 ;  /* 0x000000180f1b9223 */ /* 0x000fe2000000001b */
[----:B------:R-:W-:Y:S01]  /*1590*/  FADD R24, -R21, R12 ;  /* 0x0000000c15187221 */ /* 0x000fe20000000100 */
[----:B------:R-:W-:Y:S01]  /*15a0*/  FADD R23, -R25, R13 ;  /* 0x0000000d19177221 */ /* 0x000fe20000000100 */
[----:B------:R-:W-:Y:S01]  /*15b0*/  FADD R15, R11, R11 ;  /* 0x0000000b0b0f7221 */ /* 0x000fe20000000000 */
[----:B------:R-:W-:Y:S01]  /*15c0*/  @!P1 FFMA R26, R22, R29, R26 ;  /* 0x0000001d161a9223 */ /* 0x000fe2000000001a */
[----:B0-----:R-:W-:Y:S01]  /*15d0*/  FFMA R22, R24, R20, R21 ;  /* 0x0000001418167223 */ /* 0x001fe20000000015 */
[----:B------:R-:W-:-:S02]  /*15e0*/  FFMA R28, R20, R23, R25 ;  /* 0x00000017141c7223 */ /* 0x000fc40000000019 */
[C---:B------:R-:W-:Y:S01]  /*15f0*/  FSETP.GEU.AND P3, PT, |R15|.reuse, 1.175494350822287508e-38, PT ;  /* 0x008000000f00780b */ /* 0x040fe20003f6e200 */
[----:B------:R-:W-:Y:S01]  /*1600*/  FMUL R20, R15, 0.25 ;  /* 0x3e8000000f147820 */ /* 0x000fe20000400000 */
[----:B------:R-:W-:Y:S02]  /*1610*/  FSETP.NEU.AND P2, PT, R11, RZ, PT ;  /* 0x000000ff0b00720b */ /* 0x000fe40003f4d000 */
[----:B------:R-:W-:Y:S02]  /*1620*/  FSEL R29, R22, R21, !P1 ;  /* 0x00000015161d7208 */ /* 0x000fe40004800000 */
[----:B------:R-:W-:Y:S02]  /*1630*/  FSEL R30, R28, R25, !P1 ;  /* 0x000000191c1e7208 */ /* 0x000fe40004800000 */
[----:B------:R-:W-:Y:S01]  /*1640*/  FSETP.GT.AND P0, PT, |R15|, 8.50705917302346158658e+37, PT ;  /* 0x7e8000000f00780b */ /* 0x000fe20003f04200 */
[----:B------:R-:W-:Y:S01]  /*1650*/  FADD R25, R13, -R28 ;  /* 0x8000001c0d197221 */ /* 0x000fe20000000000 */
[----:B------:R-:W-:Y:S01]  /*1660*/  FSEL R21, R14, RZ, P2 ;  /* 0x000000ff0e157208 */ /* 0x000fe20001000000 */
[----:B------:R-:W-:Y:S01]  /*1670*/  FADD R14, R12, -R22 ;  /* 0x800000160c0e7221 */ /* 0x000fe20000000000 */
[----:B------:R-:W-:Y:S01]  /*1680*/  FADD R22, -R29, R30 ;  /* 0x0000001e1d167221 */ /* 0x000fe20000000100 */
[----:B------:R-:W-:Y:S01]  /*1690*/  FSEL R28, R20, R15, P0 ;  /* 0x0000000f141c7208 */ /* 0x000fe20000000000 */
[----:B------:R-:W-:Y:S01]  /*16a0*/  @!P1 FFMA R26, R23, R25, R26 ;  /* 0x00000019171a9223 */ /* 0x000fe2000000001a */
[----:B------:R-:W-:Y:S01]  /*16b0*/  @!P1 FFMA R27, R24, R14, R27 ;  /* 0x0000000e181b9223 */ /* 0x000fe2000000001b */
[C---:B------:R-:W-:Y:S01]  /*16c0*/  FFMA R14, R22.reuse, R21, R29 ;  /* 0x00000015160e7223 */ /* 0x040fe2000000001d */
[----:B------:R-:W-:Y:S01]  /*16d0*/  FMUL R23, R22, R22 ;  /* 0x0000001616177220 */ /* 0x000fe20000400000 */
[----:B------:R-:W-:Y:S01]  /*16e0*/  @!P3 FMUL R28, R28, 16777216 ;  /* 0x4b8000001c1cb820 */ /* 0x000fe20000400000 */
[----:B------:R-:W-:-:S02]  /*16f0*/  FADD R26, R27, R26 ;  /* 0x0000001a1b1a7221 */ /* 0x000fc40000000000 */
[----:B------:R-:W-:Y:S01]  /*1700*/  FMUL R23, R23, R10 ;  /* 0x0000000a17177220 */ /* 0x000fe20000400000 */
[----:B------:R-:W0:Y:S02]  /*1710*/  SHFL.BFLY PT, R25, R14, 0x10, 0x1f ;  /* 0x0e001f000e197f89 */ /* 0x000e2400000e0000 */
[----:B------:R-:W1:Y:S01]  /*1720*/  MUFU.RCP R28, R28 ;  /* 0x0000001c001c7308 */ /* 0x000e620000001000 */
[----:B------:R-:W-:Y:S01]  /*1730*/  FFMA R23, R21, R23, R26 ;  /* 0x0000001715177223 */ /* 0x000fe2000000001a */
[----:B------:R-:W-:-:S04]  /*1740*/  FMUL R10, R11, 0.25 ;  /* 0x3e8000000b0a7820 */ /* 0x000fc80000400000 */
[----:B------:R-:W2:Y:S01]  /*1750*/  SHFL.BFLY PT, R22, R23, 0x10, 0x1f ;  /* 0x0e001f0017167f89 */ /* 0x000ea200000e0000 */
[----:B------:R-:W-:Y:S01]  /*1760*/  FSEL R21, R10, R11, P0 ;  /* 0x0000000b0a157208 */ /* 0x000fe20000000000 */
[----:B------:R-:W-:-:S04]  /*1770*/  FADD R10, R15, R15 ;  /* 0x0000000f0f0a7221 */ /* 0x000fc80000000000 */
[----:B------:R-:W-:Y:S01]  /*1780*/  @!P3 FMUL R21, R21, 16777216 ;  /* 0x4b8000001515b820 */ /* 0x000fe20000400000 */
[----:B------:R-:W-:Y:S02]  /*1790*/  FSETP.GEU.AND P3, PT, |R10|, 1.175494350822287508e-38, PT ;  /* 0x008000000a00780b */ /* 0x000fe40003f6e200 */
[----:B------:R-:W-:Y:S01]  /*17a0*/  FSETP.NEU.AND P2, PT, R15, RZ, PT ;  /* 0x000000ff0f00720b */ /* 0x000fe20003f4d000 */
[----:B-1----:R-:W-:Y:S01]  /*17b0*/  FMUL R24, R28, R21 ;  /* 0x000000151c187220 */ /* 0x002fe20000400000 */
[C---:B------:R-:W-:Y:S01]  /*17c0*/  FMUL R21, R10.reuse, 0.25 ;  /* 0x3e8000000a157820 */ /* 0x040fe20000400000 */
[----:B------:R-:W-:-:S03]  /*17d0*/  FSETP.GT.AND P0, PT, |R10|, 8.50705917302346158658e+37, PT ;  /* 0x7e8000000a00780b */ /* 0x000fc60003f04200 */
[----:B------:R-:W-:Y:S01]  /*17e0*/  FSEL R24, R24, RZ, P2 ;  /* 0x000000ff18187208 */ /* 0x000fe20001000000 */
[----:B0-----:R-:W-:Y:S01]  /*17f0*/  FADD R25, -R14, R25 ;  /* 0x000000190e197221 */ /* 0x001fe20000000100 */
[----:B------:R-:W-:-:S03]  /*1800*/  FSEL R27, R21, R10, P0 ;  /* 0x0000000a151b7208 */ /* 0x000fc60000000000 */
[C---:B------:R-:W-:Y:S01]  /*1810*/  FFMA R14, R25.reuse, R24, R14 ;  /* 0x00000018190e7223 */ /* 0x040fe2000000000e */
[----:B------:R-:W-:Y:S01]  /*1820*/  FMUL R26, R25, R25 ;  /* 0x00000019191a7220 */ /* 0x000fe20000400000 */
[----:B------:R-:W-:Y:S01]  /*1830*/  @!P3 FMUL R27, R27, 16777216 ;  /* 0x4b8000001b1bb820 */ /* 0x000fe20000400000 */
[----:B--2---:R-:W-:Y:S02]  /*1840*/  FADD R23, R23, R22 ;  /* 0x0000001617177221 */ /* 0x004fe40000000000 */
[----:B------:R-:W-:Y:S01]  /*1850*/  FMUL R26, R11, R26 ;  /* 0x0000001a0b1a7220 */ /* 0x000fe20000400000 */
[----:B------:R-:W0:Y:S02]  /*1860*/  SHFL.BFLY PT, R25, R14, 0x8, 0x1f ;  /* 0x0d001f000e197f89 */ /* 0x000e2400000e0000 */
[----:B------:R-:W1:Y:S01]  /*1870*/  MUFU.RCP R27, R27 ;  /* 0x0000001b001b7308 */ /* 0x000e620000001000 */
[----:B------:R-:W-:Y:S01]  /*1880*/  FFMA R23, R24, R26, R23 ;  /* 0x0000001a18177223 */ /* 0x000fe20000000017 */
[----:B------:R-:W-:Y:S01]  /*1890*/  FSEL R20, R20, R15, P0 ;  /* 0x0000000f14147208 */ /* 0x000fe20000000000 */
[----:B------:R-:W-:-:S03]  /*18a0*/  FADD R11, R10, R10 ;  /* 0x0000000a0a0b7221 */ /* 0x000fc60000000000 */
[----:B------:R-:W2:Y:S01]  /*18b0*/  SHFL.BFLY PT, R22, R23, 0x8, 0x1f ;  /* 0x0d001f0017167f89 */ /* 0x000ea200000e0000 */
[----:B------:R-:W-:Y:S01]  /*18c0*/  @!P3 FMUL R20, R20, 16777216 ;  /* 0x4b8000001414b820 */ /* 0x000fe20000400000 */
[C---:B------:R-:W-:Y:S02]  /*18d0*/  FSETP.GEU.AND P3, PT, |R11|.reuse, 1.175494350822287508e-38, PT ;  /* 0x008000000b00780b */ /* 0x040fe40003f6e200 */
[----:B------:R-:W-:Y:S02]  /*18e0*/  FSETP.NEU.AND P2, PT, R10, RZ, PT ;  /* 0x000000ff0a00720b */ /* 0x000fe40003f4d000 */
[----:B------:R-:W-:Y:S01]  /*18f0*/  FSETP.GT.AND P0, PT, |R11|, 8.50705917302346158658e+37, PT ;  /* 0x7e8000000b00780b */ /* 0x000fe20003f04200 */
[----:B-1----:R-:W-:Y:S01]  /*1900*/  FMUL R24, R27, R20 ;  /* 0x000000141b187220 */ /* 0x002fe20000400000 */
[----:B------:R-:W-:-:S04]  /*1910*/  FMUL R20, R11, 0.25 ;  /* 0x3e8000000b147820 */ /* 0x000fc80000400000 */
[----:B------:R-:W-:Y:S01]  /*1920*/  FSEL R24, R24, RZ, P2 ;  /* 0x000000ff18187208 */ /* 0x000fe20001000000 */
[----:B0-----:R-:W-:Y:S01]  /*1930*/  FADD R25, -R14, R25 ;  /* 0x000000190e197221 */ /* 0x001fe20000000100 */
[----:B------:R-:W-:-:S03]  /*1940*/  FSEL R27, R20, R11, P0 ;  /* 0x0000000b141b7208 */ /* 0x000fc60000000000 */
[C---:B------:R-:W-:Y:S01]  /*1950*/  FMUL R26, R25.reuse, R25 ;  /* 0x00000019191a7220 */ /* 0x040fe20000400000 */
[----:B------:R-:W-:Y:S01]  /*1960*/  FFMA R14, R25, R24, R14 ;  /* 0x00000018190e7223 */ /* 0x000fe2000000000e */
[----:B------:R-:W-:Y:S02]  /*1970*/  @!P3 FMUL R27, R27, 16777216 ;  /* 0x4b8000001b1bb820 */ /* 0x000fe40000400000 */
[----:B------:R-:W-:Y:S01]  /*1980*/  FMUL R26, R15, R26 ;  /* 0x0000001a0f1a7220 */ /* 0x000fe20000400000 */
[----:B--2---:R-:W-:Y:S01]  /*1990*/  FADD R23, R23, R22 ;  /* 0x0000001617177221 */ /* 0x004fe20000000000 */
[----:B------:R-:W0:Y:S02]  /*19a0*/  SHFL.BFLY PT, R25, R14, 0x4, 0x1f ;  /* 0x0c801f000e197f89 */ /* 0x000e2400000e0000 */
[----:B------:R-:W1:Y:S01]  /*19b0*/  MUFU.RCP R27, R27 ;  /* 0x0000001b001b7308 */ /* 0x000e620000001000 */
[----:B------:R-:W-:Y:S01]  /*19c0*/  FFMA R23, R24, R26, R23 ;  /* 0x0000001a18177223 */ /* 0x000fe20000000017 */
[----:B------:R-:W-:Y:S01]  /*19d0*/  FSEL R22, R21, R10, P0 ;  /* 0x0000000a15167208 */ /* 0x000fe20000000000 */
[----:B------:R-:W-:-:S03]  /*19e0*/  FADD R15, R11, R11 ;  /* 0x0000000b0b0f7221 */ /* 0x000fc60000000000 */
[----:B------:R-:W2:Y:S01]  /*19f0*/  SHFL.BFLY PT, R24, R23, 0x4, 0x1f ;  /* 0x0c801f0017187f89 */ /* 0x000ea200000e0000 */
[----:B------:R-:W-:Y:S01]  /*1a00*/  @!P3 FMUL R22, R22, 16777216 ;  /* 0x4b8000001616b820 */ /* 0x000fe20000400000 */
[----:B------:R-:W-:Y:S02]  /*1a10*/  FSETP.GEU.AND P3, PT, |R15|, 1.175494350822287508e-38, PT ;  /* 0x008000000f00780b */ /* 0x000fe40003f6e200 */
[----:B------:R-:W-:Y:S02]  /*1a20*/  FSETP.NEU.AND P2, PT, R11, RZ, PT ;  /* 0x000000ff0b00720b */ /* 0x000fe40003f4d000 */
[----:B------:R-:W-:Y:S01]  /*1a30*/  FSETP.GT.AND P0, PT, |R15|, 8.50705917302346158658e+37, PT ;  /* 0x7e8000000f00780b */ /* 0x000fe20003f04200 */
[----:B-1----:R-:W-:Y:S01]  /*1a40*/  FMUL R21, R27, R22 ;  /* 0x000000161b157220 */ /* 0x002fe20000400000 */
[----:B------:R-:W-:-:S04]  /*1a50*/  FMUL R22, R15, 0.25 ;  /* 0x3e8000000f167820 */ /* 0x000fc80000400000 */
[----:B------:R-:W-:Y:S01]  /*1a60*/  FSEL R21, R21, RZ, P2 ;  /* 0x000000ff15157208 */ /* 0x000fe20001000000 */
[----:B0-----:R-:W-:Y:S01]  /*1a70*/  FADD R25, -R14, R25 ;  /* 0x000000190e197221 */ /* 0x001fe20000000100 */
[----:B------:R-:W-:-:S03]  /*1a80*/  FSEL R26, R22, R15, P0 ;  /* 0x0000000f161a7208 */ /* 0x000fc60000000000 */
[C---:B------:R-:W-:Y:S02]  /*1a90*/  FFMA R14, R25.reuse, R21, R14 ;  /* 0x00000015190e7223 */ /* 0x040fe4000000000e */
[----:B------:R-:W-:Y:S01]  /*1aa0*/  @!P3 FMUL R26, R26, 16777216 ;  /* 0x4b8000001a1ab820 */ /* 0x000fe20000400000 */
[----:B------:R-:W-:Y:S01]  /*1ab0*/  FMUL R27, R25, R25 ;  /* 0x00000019191b7220 */ /* 0x000fe20000400000 */
[----:B--2---:R-:W-:Y:S02]  /*1ac0*/  FADD R24, R23, R24 ;  /* 0x0000001817187221 */ /* 0x004fe40000000000 */
[----:B------:R-:W0:Y:S02]  /*1ad0*/  SHFL.BFLY PT, R23, R14, 0x2, 0x1f ;  /* 0x0c401f000e177f89 */ /* 0x000e2400000e0000 */
[----:B------:R-:W1:Y:S01]  /*1ae0*/  MUFU.RCP R26, R26 ;  /* 0x0000001a001a7308 */ /* 0x000e620000001000 */
[----:B------:R-:W-:Y:S01]  /*1af0*/  FMUL R27, R10, R27 ;  /* 0x0000001b0a1b7220 */ /* 0x000fe20000400000 */
[----:B------:R-:W-:-:S03]  /*1b00*/  FSEL R25, R20, R11, P0 ;  /* 0x0000000b14197208 */ /* 0x000fc60000000000 */
[----:B------:R-:W-:Y:S02]  /*1b10*/  FFMA R24, R21, R27, R24 ;  /* 0x0000001b15187223 */ /* 0x000fe40000000018 */
[----:B------:R-:W-:-:S03]  /*1b20*/  @!P3 FMUL R25, R25, 16777216 ;  /* 0x4b8000001919b820 */ /* 0x000fc60000400000 */
[----:B------:R-:W2:Y:S01]  /*1b30*/  SHFL.BFLY PT, R21, R24, 0x2, 0x1f ;  /* 0x0c401f0018157f89 */ /* 0x000ea200000e0000 */
[C---:B------:R-:W-:Y:S01]  /*1b40*/  FSETP.NEU.AND P0, PT, R15.reuse, RZ, PT ;  /* 0x000000ff0f00720b */ /* 0x040fe20003f0d000 */
[----:B------:R-:W-:Y:S01]  /*1b50*/  FADD R20, R15, R15 ;  /* 0x0000000f0f147221 */ /* 0x000fe20000000000 */
[----:B-1----:R-:W-:-:S04]  /*1b60*/  FMUL R25, R26, R25 ;  /* 0x000000191a197220 */ /* 0x002fc80000400000 */
[----:B------:R-:W-:Y:S02]  /*1b70*/  FSETP.GEU.AND P2, PT, |R20|, 1.175494350822287508e-38, PT ;  /* 0x008000001400780b */ /* 0x000fe40003f4e200 */
[----:B------:R-:W-:Y:S01]  /*1b80*/  FSEL R25, R25, RZ, P0 ;  /* 0x000000ff19197208 */ /* 0x000fe20000000000 */
[----:B0-----:R-:W-:Y:S01]  /*1b90*/  FADD R23, -R14, R23 ;  /* 0x000000170e177221 */ /* 0x001fe20000000100 */
[----:B------:R-:W-:-:S03]  /*1ba0*/  FSETP.GT.AND P0, PT, |R20|, 8.50705917302346158658e+37, PT ;  /* 0x7e8000001400780b */ /* 0x000fc60003f04200 */
[C---:B------:R-:W-:Y:S01]  /*1bb0*/  FMUL R10, R23.reuse, R23 ;  /* 0x00000017170a7220 */ /* 0x040fe20000400000 */
[----:B------:R-:W-:Y:S01]  /*1bc0*/  FFMA R14, R23, R25, R14 ;  /* 0x00000019170e7223 */ /* 0x000fe2000000000e */
[----:B------:R-:W-:Y:S02]  /*1bd0*/  FMUL R23, R20, 0.25 ;  /* 0x3e80000014177820 */ /* 0x000fe40000400000 */
[----:B------:R-:W-:-:S03]  /*1be0*/  FMUL R10, R11, R10 ;  /* 0x0000000a0b0a7220 */ /* 0x000fc60000400000 */
[----:B------:R-:W-:Y:S01]  /*1bf0*/  FSEL R26, R23, R20, P0 ;  /* 0x00000014171a7208 */ /* 0x000fe20000000000 */
[----:B--2---:R-:W-:Y:S01]  /*1c00*/  FADD R24, R24, R21 ;  /* 0x0000001518187221 */ /* 0x004fe20000000000 */
[----:B------:R-:W0:Y:S03]  /*1c10*/  SHFL.BFLY PT, R11, R14, 0x1, 0x1f ;  /* 0x0c201f000e0b7f89 */ /* 0x000e2600000e0000 */
[----:B------:R-:W-:Y:S01]  /*1c20*/  @!P2 FMUL R26, R26, 16777216 ;  /* 0x4b8000001a1aa820 */ /* 0x000fe20000400000 */
[----:B------:R-:W-:Y:S02]  /*1c30*/  FFMA R24, R25, R10, R24 ;  /* 0x0000000a19187223 */ /* 0x000fe40000000018 */
[----:B------:R-:W1:Y:S03]  /*1c40*/  S2R R10, SR_TID.X ;  /* 0x00000000000a7919 */ /* 0x000e660000002100 */
[----:B------:R-:W2:Y:S01]  /*1c50*/  MUFU.RCP R26, R26 ;  /* 0x0000001a001a7308 */ /* 0x000ea20000001000 */
[----:B------:R-:W3:Y:S01]  /*1c60*/  SHFL.BFLY PT, R21, R24, 0x1, 0x1f ;  /* 0x0c201f0018157f89 */ /* 0x000ee200000e0000 */
[----:B------:R-:W-:-:S05]  /*1c70*/  FSEL R23, R22, R15, P0 ;  /* 0x0000000f16177208 */ /* 0x000fca0000000000 */
[----:B------:R-:W-:Y:S01]  /*1c80*/  @!P2 FMUL R23, R23, 16777216 ;  /* 0x4b8000001717a820 */ /* 0x000fe20000400000 */
[----:B------:R-:W-:Y:S02]  /*1c90*/  F2FP.BF16.PACK_AB R25, R13, R12 ;  /* 0x0000000c0d19723e */ /* 0x000fe400000010ff */
[----:B------:R-:W-:Y:S01]  /*1ca0*/  FSETP.NEU.AND P0, PT, R20, RZ, PT ;  /* 0x000000ff1400720b */ /* 0x000fe20003f0d000 */
[----:B--2---:R-:W-:Y:S01]  /*1cb0*/  FMUL R22, R26, R23 ;  /* 0x000000171a167220 */ /* 0x004fe20000400000 */
[----:B0-----:R-:W-:Y:S01]  /*1cc0*/  FADD R23, -R14, R11 ;  /* 0x0000000b0e177221 */ /* 0x001fe20000000100 */
[----:B-1----:R-:W-:-:S03]  /*1cd0*/  LOP3.LUT P3, RZ, R10, 0x1f, RZ, 0xc0, !PT ;  /* 0x0000001f0aff7812 */ /* 0x002fc6000786c0ff */
[----:B------:R-:W-:Y:S01]  /*1ce0*/  FMUL R12, R23, R23 ;  /* 0x00000017170c7220 */ /* 0x000fe20000400000 */
[----:B------:R-:W-:Y:S02]  /*1cf0*/  FSEL R22, R22, RZ, P0 ;  /* 0x000000ff16167208 */ /* 0x000fe40000000000 */
[----:B------:R-:W-:Y:S01]  /*1d00*/  SHF.R.U32.HI R11, RZ, 0x3, R10 ;  /* 0x00000003ff0b7819 */ /* 0x000fe2000001160a */
[----:B---3--:R-:W-:Y:S01]  /*1d10*/  FADD R21, R24, R21 ;  /* 0x0000001518157221 */ /* 0x008fe20000000000 */
[----:B------:R-:W-:Y:S01]  /*1d20*/  FMUL R15, R15, R12 ;  /* 0x0000000c0f0f7220 */ /* 0x000fe20000400000 */
[----:B------:R-:W-:Y:S01]  /*1d30*/  IMAD.WIDE R12, R33, R0, c[0x0][0x1a0] ;  /* 0x00006800210c7625 */ /* 0x000fe200078e0200 */
[----:B------:R-:W-:Y:S01]  /*1d40*/  LOP3.LUT R11, R11, 0x1c, RZ, 0xc0, !PT ;  /* 0x0000001c0b0b7812 */ /* 0x000fe200078ec0ff */
[----:B------:R-:W-:Y:S01]  /*1d50*/  FFMA R24, R23, R22, R14 ;  /* 0x0000001617187223 */ /* 0x000fe2000000000e */
[----:B------:R-:W-:Y:S02]  /*1d60*/  FFMA R26, R22, R15, R21 ;  /* 0x0000000f161a7223 */ /* 0x000fe40000000015 */
[----:B------:R-:W-:Y:S04]  /*1d70*/  @!P1 STG.E [R12.64], R25 ;  /* 0x000000190c009986 */ /* 0x000fe8000c101904 */
[----:B------:R-:W-:Y:S04]  /*1d80*/  @!P3 STS [R11+0x40], R20 ;  /* 0x000040140b00b388 */ /* 0x000fe80000000800 */
[----:B------:R-:W-:Y:S04]  /*1d90*/  @!P3 STS [R11], R24 ;  /* 0x000000180b00b388 */ /* 0x000fe80000000800 */
[----:B------:R-:W-:Y:S04]  /*1da0*/  @!P3 STS [R11+0x20], R26 ;  /* 0x0000201a0b00b388 */ /* 0x000fe80000000800 */
[----:B------:R-:W-:Y:S01]  /*1db0*/  BAR.SYNC.DEFER_BLOCKING 0x0 ;  /* 0x0000000000007b1d */ /* 0x000fe20000010000 */
[----:B------:R-:W-:-:S13]  /*1dc0*/  ISETP.GE.AND P2, PT, R10, 0x8, PT ;  /* 0x000000080a00780c */ /* 0x000fda0003f46270 */
[----:B------:R-:W0:Y:S04]  /*1dd0*/  @!P2 LDS R9, [R10.X4+0x40] ;  /* 0x000040000a09a984 */ /* 0x000e280000004800 */
[----:B------:R-:W-:Y:S04]  /*1de0*/  @!P2 LDS R8, [R10.X4] ;  /* 0x000000000a08a984 */ /* 0x000fe80000004800 */
[----:B------:R-:W-:Y:S04]  /*1df0*/  @!P2 LDS R6, [R10.X4+0x20] ;  /* 0x000020000a06a984 */ /* 0x000fe80000004800 */
[----:B0-----:R-:W0:Y:S02]  /*1e00*/  SHFL.BFLY PT, R22, R9, 0x4, 0x1f ;  /* 0x0c801f0009167f89 */ /* 0x001e2400000e0000 */
[----:B0-----:R-:W-:-:S05]  /*1e10*/  FADD R14, R9, R22 ;  /* 0x00000016090e7221 */ /* 0x001fca0000000000 */
[C---:B------:R-:W-:Y:S01]  /*1e20*/  FSETP.GEU.AND P4, PT, |R14|.reuse, 1.175494350822287508e-38, PT ;  /* 0x008000000e00780b */ /* 0x040fe20003f8e200 */
[C---:B------:R-:W-:Y:S01]  /*1e30*/  FMUL R15, R14.reuse, 0.25 ;  /* 0x3e8000000e0f7820 */ /* 0x040fe20000400000 */
[----:B------:R-:W-:Y:S01]  /*1e40*/  FSETP.GT.AND P0, PT, |R14|, 8.50705917302346158658e+37, PT ;  /* 0x7e8000000e00780b */ /* 0x000fe20003f04200 */
[----:B------:R-:W0:Y:S03]  /*1e50*/  SHFL.BFLY PT, R13, R14, 0x2, 0x1f ;  /* 0x0c401f000e0d7f89 */ /* 0x000e2600000e0000 */
[----:B------:R-:W-:Y:S02]  /*1e60*/  FSEL R20, R15, R14, P0 ;  /* 0x0000000e0f147208 */ /* 0x000fe40000000000 */
[----:B------:R-:W1:Y:S05]  /*1e70*/  SHFL.BFLY PT, R15, R8, 0x4, 0x1f ;  /* 0x0c801f00080f7f89 */ /* 0x000e6a00000e0000 */
[----:B------:R-:W-:-:S04]  /*1e80*/  @!P4 FMUL R20, R20, 16777216 ;  /* 0x4b8000001414c820 */ /* 0x000fc80000400000 */
[----:B------:R-:W2:Y:S01]  /*1e90*/  MUFU.RCP R23, R20 ;  /* 0x0000001400177308 */ /* 0x000ea20000001000 */
[----:B------:R-:W3:Y:S01]  /*1ea0*/  SHFL.BFLY PT, R21, R6, 0x4, 0x1f ;  /* 0x0c801f0006157f89 */ /* 0x000ee200000e0000 */
[----:B------:R-:W-:-:S04]  /*1eb0*/  @P0 FMUL R22, R22, 0.25 ;  /* 0x3e80000016160820 */ /* 0x000fc80000400000 */
[----:B------:R-:W-:Y:S01]  /*1ec0*/  @!P4 FMUL R22, R22, 16777216 ;  /* 0x4b8000001616c820 */ /* 0x000fe20000400000 */
[C---:B0-----:R-:W-:Y:S01]  /*1ed0*/  FADD R12, R14.reuse, R13 ;  /* 0x0000000d0e0c7221 */ /* 0x041fe20000000000 */
[----:B------:R-:W-:-:S04]  /*1ee0*/  FSETP.NEU.AND P4, PT, R14, RZ, PT ;  /* 0x000000ff0e00720b */ /* 0x000fc80003f8d000 */
[C---:B------:R-:W-:Y:S01]  /*1ef0*/  FSETP.GEU.AND P5, PT, |R12|.reuse, 1.175494350822287508e-38, PT ;  /* 0x008000000c00780b */ /* 0x040fe20003fae200 */
[----:B--2---:R-:W-:Y:S01]  /*1f00*/  FMUL R22, R23, R22 ;  /* 0x0000001617167220 */ /* 0x004fe20000400000 */
[C---:B------:R-:W-:Y:S01]  /*1f10*/  FMUL R25, R12.reuse, 0.25 ;  /* 0x3e8000000c197820 */ /* 0x040fe20000400000 */
[----:B------:R-:W-:Y:S01]  /*1f20*/  FSETP.GT.AND P0, PT, |R12|, 8.50705917302346158658e+37, PT ;  /* 0x7e8000000c00780b */ /* 0x000fe20003f04200 */
[----:B-1----:R-:W-:Y:S02]  /*1f30*/  FADD R23, -R8, R15 ;  /* 0x0000000f08177221 */ /* 0x002fe40000000100 */
[----:B------:R-:W-:Y:S02]  /*1f40*/  FSEL R22, R22, RZ, P4 ;  /* 0x000000ff16167208 */ /* 0x000fe40002000000 */
[----:B------:R-:W-:Y:S01]  /*1f50*/  FSEL R25, R25, R12, P0 ;  /* 0x0000000c19197208 */ /* 0x000fe20000000000 */
[C---:B------:R-:W-:Y:S01]  /*1f60*/  FMUL R20, R23.reuse, R23 ;  /* 0x0000001717147220 */ /* 0x040fe20000400000 */
[----:B------:R-:W0:Y:S01]  /*1f70*/  SHFL.BFLY PT, R15, R12, 0x1, 0x1f ;  /* 0x0c201f000c0f7f89 */ /* 0x000e2200000e0000 */
[----:B------:R-:W-:Y:S01]  /*1f80*/  FFMA R8, R23, R22, R8 ;  /* 0x0000001617087223 */ /* 0x000fe20000000008 */
[----:B---3--:R-:W-:Y:S01]  /*1f90*/  FADD R21, R6, R21 ;  /* 0x0000001506157221 */ /* 0x008fe20000000000 */
[----:B------:R-:W-:Y:S01]  /*1fa0*/  @!P5 FMUL R25, R25, 16777216 ;  /* 0x4b8000001919d820 */ /* 0x000fe20000400000 */
[----:B------:R-:W-:-:S02]  /*1fb0*/  FMUL R20, R9, R20 ;  /* 0x0000001409147220 */ /* 0x000fc40000400000 */
[----:B------:R-:W1:Y:S01]  /*1fc0*/  SHFL.BFLY PT, R23, R8, 0x2, 0x1f ;  /* 0x0c401f0008177f89 */ /* 0x000e6200000e0000 */
[----:B------:R-:W2:Y:S01]  /*1fd0*/  MUFU.RCP R6, R25 ;  /* 0x0000001900067308 */ /* 0x000ea20000001000 */
[----:B------:R-:W-:Y:S01]  /*1fe0*/  FFMA R20, R22, R20, R21 ;  /* 0x0000001416147223 */ /* 0x000fe20000000015 */
[----:B------:R-:W-:-:S04]  /*1ff0*/  @P0 FMUL R13, R13, 0.25 ;  /* 0x3e8000000d0d0820 */ /* 0x000fc80000400000 */
[----:B------:R-:W3:Y:S01]  /*2000*/  SHFL.BFLY PT, R21, R20, 0x2, 0x1f ;  /* 0x0c401f0014157f89 */ /* 0x000ee200000e0000 */
[----:B------:R-:W-:Y:S01]  /*2010*/  @!P5 FMUL R13, R13, 16777216 ;  /* 0x4b8000000d0dd820 */ /* 0x000fe20000400000 */
[----:B------:R-:W-:-:S03]  /*2020*/  FSETP.NEU.AND P0, PT, R12, RZ, PT ;  /* 0x000000ff0c00720b */ /* 0x000fc60003f0d000 */
[----:B--2---:R-:W-:Y:S01]  /*2030*/  FMUL R6, R6, R13 ;  /* 0x0000000d06067220 */ /* 0x004fe20000400000 */
[----:B0-----:R-:W-:-:S04]  /*2040*/  FADD R9, R12, R15 ;  /* 0x0000000f0c097221 */ /* 0x001fc80000000000 */
[----:B------:R-:W-:Y:S02]  /*2050*/  FSEL R6, R6, RZ, P0 ;  /* 0x000000ff06067208 */ /* 0x000fe40000000000 */
[C---:B------:R-:W-:Y:S01]  /*2060*/  FSETP.GEU.AND P4, PT, |R9|.reuse, 1.175494350822287508e-38, PT ;  /* 0x008000000900780b */ /* 0x040fe20003f8e200 */
[----:B-1----:R-:W-:Y:S01]  /*2070*/  FADD R23, -R8, R23 ;  /* 0x0000001708177221 */ /* 0x002fe20000000100 */
[C---:B------:R-:W-:Y:S01]  /*2080*/  FMUL R22, R9.reuse, 0.25 ;  /* 0x3e80000009167820 */ /* 0x040fe20000400000 */
[----:B------:R-:W-:Y:S02]  /*2090*/  FSETP.GT.AND P0, PT, |R9|, 8.50705917302346158658e+37, PT ;  /* 0x7e8000000900780b */ /* 0x000fe40003f04200 */
[C---:B------:R-:W-:Y:S01]  /*20a0*/  FMUL R13, R23.reuse, R23 ;  /* 0x00000017170d7220 */ /* 0x040fe20000400000 */
[----:B------:R-:W-:Y:S01]  /*20b0*/  FFMA R8, R23, R6, R8 ;  /* 0x0000000617087223 */ /* 0x000fe20000000008 */
[----:B------:R-:W-:Y:S01]  /*20c0*/  FSEL R22, R22, R9, P0 ;  /* 0x0000000916167208 */ /* 0x000fe20000000000 */
[----:B---3--:R-:W-:Y:S01]  /*20d0*/  FADD R21, R20, R21 ;  /* 0x0000001514157221 */ /* 0x008fe20000000000 */
[----:B------:R-:W-:-:S02]  /*20e0*/  FMUL R13, R14, R13 ;  /* 0x0000000d0e0d7220 */ /* 0x000fc40000400000 */
[----:B------:R-:W0:Y:S02]  /*20f0*/  SHFL.BFLY PT, R23, R8, 0x1, 0x1f ;  /* 0x0c201f0008177f89 */ /* 0x000e2400000e0000 */
[----:B------:R-:W-:Y:S01]  /*2100*/  FFMA R13, R6, R13, R21 ;  /* 0x0000000d060d7223 */ /* 0x000fe20000000015 */
[----:B------:R-:W-:-:S04]  /*2110*/  @!P4 FMUL R22, R22, 16777216 ;  /* 0x4b8000001616c820 */ /* 0x000fc80000400000 */
[----:B------:R-:W1:Y:S02]  /*2120*/  SHFL.BFLY PT, R6, R13, 0x1, 0x1f ;  /* 0x0c201f000d067f89 */ /* 0x000e6400000e0000 */
[----:B------:R-:W2:Y:S01]  /*2130*/  MUFU.RCP R22, R22 ;  /* 0x0000001600167308 */ /* 0x000ea20000001000 */
[----:B------:R-:W-:Y:S01]  /*2140*/  @P0 FMUL R15, R15, 0.25 ;  /* 0x3e8000000f0f0820 */ /* 0x000fe20000400000 */
[----:B------:R-:W-:-:S03]  /*2150*/  LOP3.LUT P0, RZ, R10, 0x7, RZ, 0xc0, !PT ;  /* 0x000000070aff7812 */ /* 0x000fc6000780c0ff */
[----:B------:R-:W-:Y:S01]  /*2160*/  @!P4 FMUL R15, R15, 16777216 ;  /* 0x4b8000000f0fc820 */ /* 0x000fe20000400000 */
[----:B------:R-:W-:Y:S02]  /*2170*/  FSETP.NEU.AND P4, PT, R9, RZ, PT ;  /* 0x000000ff0900720b */ /* 0x000fe40003f8d000 */
[----:B------:R-:W-:Y:S01]  /*2180*/  ISETP.LT.AND P0, PT, R10, 0x8, !P0 ;  /* 0x000000080a00780c */ /* 0x000fe20004701270 */
[----:B0-----:R-:W-:Y:S01]  /*2190*/  FADD R23, -R8, R23 ;  /* 0x0000001708177221 */ /* 0x001fe20000000100 */
[----:B--2---:R-:W-:-:S03]  /*21a0*/  FMUL R15, R22, R15 ;  /* 0x0000000f160f7220 */ /* 0x004fc60000400000 */
[----:B------:R-:W-:Y:S02]  /*21b0*/  FMUL R21, R23, R23 ;  /* 0x0000001717157220 */ /* 0x000fe40000400000 */
[----:B------:R-:W-:Y:S01]  /*21c0*/  FSEL R15, R15, RZ, P4 ;  /* 0x000000ff0f0f7208 */ /* 0x000fe20002000000 */
[----:B-1----:R-:W-:Y:S01]  /*21d0*/  FADD R6, R13, R6 ;  /* 0x000000060d067221 */ /* 0x002fe20000000000 */
[----:B------:R-:W-:-:S03]  /*21e0*/  FMUL R21, R12, R21 ;  /* 0x000000150c157220 */ /* 0x000fc60000400000 */
[----:B------:R-:W-:Y:S01]  /*21f0*/  FFMA R25, R23, R15, R8 ;  /* 0x0000000f17197223 */ /* 0x000fe20000000008 */
[----:B------:R-:W-:Y:S01]  /*2200*/  FFMA R27, R15, R21, R6 ;  /* 0x000000150f1b7223 */ /* 0x000fe20000000006 */
[----:B------:R0:W-:Y:S04]  /*2210*/  @P0 STS [R10.X4+0x40], R9 ;  /* 0x000040090a000388 */ /* 0x0001e80000004800 */
[----:B------:R1:W-:Y:S04]  /*2220*/  @P0 STS [R10.X4], R25 ;  /* 0x000000190a000388 */ /* 0x0003e80000004800 */
[----:B------:R-:W-:Y:S04]  /*2230*/  @P0 STS [R10.X4+0x20], R27 ;  /* 0x0000201b0a000388 */ /* 0x000fe80000004800 */
[----:B------:R-:W-:Y:S01]  /*2240*/  BAR.SYNC.DEFER_BLOCKING 0x0 ;  /* 0x0000000000007b1d */ /* 0x000fe20000010000 */
[----:B------:R-:W-:-:S04]  /*2250*/  IADD3 R21, R3, -0x200, RZ ;  /* 0xfffffe0003157810 */ /* 0x000fc80007ffe0ff */
[----:B------:R-:W-:Y:S01]  /*2260*/  IADD3 R21, R21, 0x200, RZ ;  /* 0x0000020015157810 */ /* 0x000fe20007ffe0ff */
[----:B------:R-:W-:-:S04]  /*2270*/  IMAD.MOV.U32 R20, RZ, RZ, RZ ;  /* 0x000000ffff147224 */ /* 0x000fc800078e00ff */
[----:B------:R-:W-:Y:S01]  /*2280*/  IMAD.WIDE R22, R21, R0, c[0x0][0x1a0] ;  /* 0x0000680015167625 */ /* 0x000fe200078e0200 */
[----:B------:R-:W2:Y:S04]  /*2290*/  LDG.E.EL R24, [R18.64+0x6000] ;  /* 0x0060000412187981 */ /* 0x000ea8000c2e1900 */
[----:B------:R-:W3:Y:S04]  /*22a0*/  LDG.E.EL.64 R12, [R16.64+0xc000] ;  /* 0x00c00004100c7981 */ /* 0x000ee8000c2e1b00 */
[----:B------:R-:W4:Y:S04]  /*22b0*/  LDG.E.EL R26, [R18.64+0x4800] ;  /* 0x00480004121a7981 */ /* 0x000f28000c2e1900 */
[----:B------:R4:W5:Y:S04]  /*22c0*/  @!P1 LDG.E.EF R20, [R22.64] ;  /* 0x0000000416149981 */ /* 0x000968000c0e1900 */
[----:B0-----:R-:W5:Y:S04]  /*22d0*/  LDG.E.EL.64 R8, [R16.64+0x9000] ;  /* 0x0090000410087981 */ /* 0x001f68000c2e1b00 */
[----:B------:R-:W0:Y:S04]  /*22e0*/  LDS R6, [0x20] ;  /* 0x00002000ff067984 */ /* 0x000e280000000800 */
[----:B------:R-:W2:Y:S01]  /*22f0*/  LDS R15, [RZ] ;  /* 0x00000000ff0f7984 */ /* 0x000ea20000000800 */
[----:B-1----:R-:W-:-:S02]  /*2300*/  IMAD.MOV.U32 R25, RZ, RZ, 0x39aaaaab ;  /* 0x39aaaaabff197424 */ /* 0x002fc400078e00ff */
[----:B------:R-:W-:Y:S02]  /*2310*/  IMAD.MOV.U32 R28, RZ, RZ, RZ ;  /* 0x000000ffff1c7224 */ /* 0x000fe400078e00ff */
[----:B0-----:R-:W-:-:S04]  /*2320*/  FFMA R6, R6, R25, 9.9999999747524270788e-07 ;  /* 0x358637bd06067423 */ /* 0x001fc80000000019 */
[----:B------:R0:W1:Y:S01]  /*2330*/  MUFU.RSQ R14, R6 ;  /* 0x00000006000e7308 */ /* 0x0000620000001400 */
[C---:B--2---:R-:W-:Y:S01]  /*2340*/  IMAD.U32 R25, R24.reuse, 0x10000, RZ ;  /* 0x0001000018197824 */ /* 0x044fe200078e00ff */
[----:B------:R-:W-:-:S03]  /*2350*/  PRMT R24, R24, 0x7632, R24 ;  /* 0x0000763218187816 */ /* 0x000fc60000000018 */
[----:B---3--:R-:W-:Y:S01]  /*2360*/  FADD R25, R12, R25 ;  /* 0x000000190c197221 */ /* 0x008fe20000000000 */
[----:B----4-:R-:W-:Y:S02]  /*2370*/  PRMT R22, R26, 0x7632, R22 ;  /* 0x000076321a167816 */ /* 0x010fe40000000016 */
[----:B-----5:R-:W-:Y:S01]  /*2380*/  PRMT R12, R20, 0x7632, R12 ;  /* 0x00007632140c7816 */ /* 0x020fe2000000000c */
[----:B------:R-:W-:Y:S02]  /*2390*/  IMAD.U32 R24, R24, 0x10000, RZ ;  /* 0x0001000018187824 */ /* 0x000fe400078e00ff */
[----:B------:R-:W-:Y:S02]  /*23a0*/  IMAD.U32 R22, R22, 0x10000, RZ ;  /* 0x0001000016167824 */ /* 0x000fe400078e00ff */
[----:B------:R-:W-:Y:S02]  /*23b0*/  IMAD.U32 R20, R20, 0x10000, RZ ;  /* 0x0001000014147824 */ /* 0x000fe400078e00ff */
[----:B------:R-:W-:Y:S01]  /*23c0*/  IMAD.U32 R12, R12, 0x10000, RZ ;  /* 0x000100000c0c7824 */ /* 0x000fe200078e00ff */
[----:B------:R-:W-:Y:S01]  /*23d0*/  FADD R24, R13, R24 ;  /* 0x000000180d187221 */ /* 0x000fe20000000000 */
[----:B------:R-:W-:Y:S01]  /*23e0*/  FADD R22, R9, R22 ;  /* 0x0000001609167221 */ /* 0x000fe20000000000 */
[----:B------:R-:W-:Y:S01]  /*23f0*/  IMAD.U32 R23, R26, 0x10000, RZ ;  /* 0x000100001a177824 */ /* 0x000fe200078e00ff */
[C---:B------:R-:W-:Y:S01]  /*2400*/  FADD R13, -R15.reuse, R20 ;  /* 0x000000140f0d7221 */ /* 0x040fe20000000100 */
[----:B------:R-:W-:Y:S01]  /*2410*/  FADD R9, -R15, R12 ;  /* 0x0000000c0f097221 */ /* 0x000fe20000000100 */
[----:B0-----:R-:W-:Y:S01]  /*2420*/  FADD R6, R25, 1 ;  /* 0x3f80000019067421 */ /* 0x001fe20000000000 */
[----:B------:R-:W-:Y:S01]  /*2430*/  FADD R8, R8, R23 ;  /* 0x0000001708087221 */ /* 0x000fe20000000000 */
[----:B-1----:R-:W-:Y:S01]  /*2440*/  FMUL R13, R14, R13 ;  /* 0x0000000d0e0d7220 */ /* 0x002fe20000400000 */
[----:B------:R-:W-:Y:S01]  /*2450*/  FADD R20, R24, 1 ;  /* 0x3f80000018147421 */ /* 0x000fe20000000000 */
[----:B------:R-:W-:-:S02]  /*2460*/  FMUL R9, R14, R9 ;  /* 0x000000090e097220 */ /* 0x000fc40000400000 */
[----:B------:R-:W-:Y:S02]  /*2470*/  FFMA R23, R13, R6, R8 ;  /* 0x000000060d177223 */ /* 0x000fe40000000008 */
[----:B------:R-:W-:Y:S01]  /*2480*/  FFMA R20, R9, R20, R22 ;  /* 0x0000001409147223 */ /* 0x000fe20000000016 */
[----:B------:R-:W-:-:S04]  /*2490*/  IMAD.WIDE R24, R21, R0, c[0x0][0x1a8] ;  /* 0x00006a0015187625 */ /* 0x000fc800078e0200 */
[----:B------:R-:W-:Y:S01]  /*24a0*/  F2FP.BF16.PACK_AB R31, R20, R23 ;  /* 0x00000017141f723e */ /* 0x000fe200000010ff */
[----:B------:R-:W-:-:S04]  /*24b0*/  IMAD.WIDE R26, R7, R0, c[0x0][0x1a0] ;  /* 0x00006800071a7625 */ /* 0x000fc800078e0200 */
[----:B------:R0:W-:Y:S04]  /*24c0*/  @!P1 STG.E [R24.64], R31 ;  /* 0x0000001f18009986 */ /* 0x0001e8000c101904 */
[----:B------:R-:W2:Y:S04]  /*24d0*/  LDG.E.EL R6, [R18.64+0x6400] ;  /* 0x0064000412067981 */ /* 0x000ea8000c2e1900 */
[----:B------:R1:W3:Y:S04]  /*24e0*/  @!P1 LDG.E.EF R28, [R26.64] ;  /* 0x000000041a1c9981 */ /* 0x0002e8000c0e1900 */
[----:B------:R-:W0:Y:S04]  /*24f0*/  LDG.E.EL R21, [R18.64+0x4c00] ;  /* 0x004c000412157981 */ /* 0x000e28000c2e1900 */
[----:B------:R-:W4:Y:S04]  /*2500*/  LDG.E.EL.64 R8, [R16.64+0xc800] ;  /* 0x00c8000410087981 */ /* 0x000f28000c2e1b00 */
[----:B------:R-:W5:Y:S01]  /*2510*/  LDG.E.EL.64 R12, [R16.64+0x9800] ;  /* 0x00980004100c7981 */ /* 0x000f62000c2e1b00 */
[----:B-1----:R-:W-:Y:S01]  /*2520*/  IADD3 R27, R3, 0x400, RZ ;  /* 0x00000400031b7810 */ /* 0x002fe20007ffe0ff */
[----:B------:R-:W-:-:S02]  /*2530*/  IMAD.MOV.U32 R32, RZ, RZ, RZ ;  /* 0x000000ffff207224 */ /* 0x000fc400078e00ff */
[C---:B--2---:R-:W-:Y:S01]  /*2540*/  IMAD.U32 R29, R6.reuse, 0x10000, RZ ;  /* 0x00010000061d7824 */ /* 0x044fe200078e00ff */
[----:B------:R-:W-:Y:S02]  /*2550*/  PRMT R22, R6, 0x7632, R22 ;  /* 0x0000763206167816 */ /* 0x000fe40000000016 */
[----:B---3--:R-:W-:-:S03]  /*2560*/  PRMT R6, R28, 0x7632, R6 ;  /* 0x000076321c067816 */ /* 0x008fc60000000006 */
[----:B------:R-:W-:Y:S01]  /*2570*/  IMAD.U32 R22, R22, 0x10000, RZ ;  /* 0x0001000016167824 */ /* 0x000fe200078e00ff */
[C---:B0-----:R-:W-:Y:S01]  /*2580*/  PRMT R24, R21.reuse, 0x7632, R24 ;  /* 0x0000763215187816 */ /* 0x041fe20000000018 */
[----:B------:R-:W-:Y:S02]  /*2590*/  IMAD.U32 R21, R21, 0x10000, RZ ;  /* 0x0001000015157824 */ /* 0x000fe400078e00ff */
[----:B------:R-:W-:Y:S01]  /*25a0*/  IMAD.U32 R6, R6, 0x10000, RZ ;  /* 0x0001000006067824 */ /* 0x000fe200078e00ff */
[----:B----4-:R-:W-:Y:S01]  /*25b0*/  FADD R29, R8, R29 ;  /* 0x0000001d081d7221 */ /* 0x010fe20000000000 */
[----:B------:R-:W-:Y:S01]  /*25c0*/  IMAD.U32 R8, R28, 0x10000, RZ ;  /* 0x000100001c087824 */ /* 0x000fe200078e00ff */
[----:B------:R-:W-:Y:S01]  /*25d0*/  SHF.L.U32 R24, R24, 0x10, RZ ;  /* 0x0000001018187819 */ /* 0x000fe200000006ff */
[----:B------:R-:W-:Y:S01]  /*25e0*/  FADD R22, R9, R22 ;  /* 0x0000001609167221 */ /* 0x000fe20000000000 */
[----:B-----5:R-:W-:Y:S01]  /*25f0*/  FADD R12, R12, R21 ;  /* 0x000000150c0c7221 */ /* 0x020fe20000000000 */
[C---:B------:R-:W-:Y:S01]  /*2600*/  FADD R9, -R15.reuse, R8 ;  /* 0x000000080f097221 */ /* 0x040fe20000000100 */
[----:B------:R-:W-:Y:S01]  /*2610*/  FADD R21, -R15, R6 ;  /* 0x000000060f157221 */ /* 0x000fe20000000100 */
[----:B------:R-:W-:Y:S01]  /*2620*/  FADD R24, R13, R24 ;  /* 0x000000180d187221 */ /* 0x000fe20000000000 */
[----:B------:R-:W-:Y:S01]  /*2630*/  FADD R8, R29, 1 ;  /* 0x3f8000001d087421 */ /* 0x000fe20000000000 */
[C---:B------:R-:W-:Y:S01]  /*2640*/  FMUL R9, R14.reuse, R9 ;  /* 0x000000090e097220 */ /* 0x040fe20000400000 */
[----:B------:R-:W-:Y:S01]  /*2650*/  FMUL R21, R14, R21 ;  /* 0x000000150e157220 */ /* 0x000fe20000400000 */
[----:B------:R-:W-:-:S02]  /*2660*/  FADD R6, R22, 1 ;  /* 0x3f80000016067421 */ /* 0x000fc40000000000 */
[----:B------:R-:W-:Y:S02]  /*2670*/  FFMA R22, R9, R8, R12 ;  /* 0x0000000809167223 */ /* 0x000fe4000000000c */
[----:B------:R-:W-:Y:S01]  /*2680*/  FFMA R21, R21, R6, R24 ;  /* 0x0000000615157223 */ /* 0x000fe20000000018 */
[----:B------:R-:W-:-:S04]  /*2690*/  IMAD.WIDE R24, R7, R0, c[0x0][0x1a8] ;  /* 0x00006a0007187625 */ /* 0x000fc800078e0200 */
[----:B------:R-:W-:Y:S01]  /*26a0*/  F2FP.BF16.PACK_AB R33, R21, R22 ;  /* 0x000000161521723e */ /* 0x000fe200000010ff */
[----:B------:R-:W-:-:S04]  /*26b0*/  IMAD.WIDE R12, R27, R0, c[0x0][0x1a0] ;  /* 0x000068001b0c7625 */ /* 0x000fc800078e0200 */
[----:B------:R0:W-:Y:S04]  /*26c0*/  @!P1 STG.E [R24.64], R33 ;  /* 0x0000002118009986 */ /* 0x0001e8000c101904 */
[----:B------:R-:W2:Y:S04]  /*26d0*/  LDG.E.EL R26, [R18.64+0x6800] ;  /* 0x00680004121a7981 */ /* 0x000ea8000c2e1900 */
[----:B------:R-:W3:Y:S04]  /*26e0*/  @!P1 LDG.E.EF R32, [R12.64] ;  /* 0x000000040c209981 */ /* 0x000ee8000c0e1900 */
[----:B------:R-:W4:Y:S04]  /*26f0*/  LDG.E.EL R28, [R18.64+0x5000] ;  /* 0x00500004121c7981 */ /* 0x000f28000c2e1900 */
[----:B------:R-:W5:Y:S04]  /*2700*/  LDG.E.EL.64 R6, [R16.64+0xd000] ;  /* 0x00d0000410067981 */ /* 0x000f68000c2e1b00 */
[----:B------:R-:W5:Y:S01]  /*2710*/  LDG.E.EL.64 R8, [R16.64+0xa000] ;  /* 0x00a0000410087981 */ /* 0x000f62000c2e1b00 */
[C---:B--2---:R-:W-:Y:S01]  /*2720*/  IMAD.U32 R31, R26.reuse, 0x10000, RZ ;  /* 0x000100001a1f7824 */ /* 0x044fe200078e00ff */
[----:B------:R-:W-:-:S02]  /*2730*/  PRMT R29, R26, 0x7632, R29 ;  /* 0x000076321a1d7816 */ /* 0x000fc4000000001d */
[C---:B---3--:R-:W-:Y:S01]  /*2740*/  PRMT R26, R32.reuse, 0x7632, R26 ;  /* 0x00007632201a7816 */ /* 0x048fe2000000001a */
[----:B0-----:R-:W-:Y:S02]  /*2750*/  IMAD.U32 R24, R32, 0x10000, RZ ;  /* 0x0001000020187824 */ /* 0x001fe400078e00ff */
[----:B------:R-:W-:Y:S01]  /*2760*/  IMAD.U32 R30, R29, 0x10000, RZ ;  /* 0x000100001d1e7824 */ /* 0x000fe200078e00ff */
[----:B----4-:R-:W-:Y:S01]  /*2770*/  PRMT R25, R28, 0x7632, R25 ;  /* 0x000076321c197816 */ /* 0x010fe20000000019 */
[----:B------:R-:W-:Y:S02]  /*2780*/  IMAD.U32 R26, R26, 0x10000, RZ ;  /* 0x000100001a1a7824 */ /* 0x000fe400078e00ff */
[----:B------:R-:W-:Y:S01]  /*2790*/  IMAD.U32 R29, R28, 0x10000, RZ ;  /* 0x000100001c1d7824 */ /* 0x000fe200078e00ff */
[----:B-----5:R-:W-:Y:S01]  /*27a0*/  FADD R30, R7, R30 ;  /* 0x0000001e071e7221 */ /* 0x020fe20000000000 */
[----:B------:R-:W-:Y:S01]  /*27b0*/  FADD R6, R6, R31 ;  /* 0x0000001f06067221 */ /* 0x000fe20000000000 */
[----:B------:R-:W-:Y:S01]  /*27c0*/  IMAD.U32 R12, R25, 0x10000, RZ ;  /* 0x00010000190c7824 */ /* 0x000fe200078e00ff */
[C---:B------:R-:W-:Y:S01]  /*27d0*/  FADD R7, -R15.reuse, R24 ;  /* 0x000000180f077221 */ /* 0x040fe20000000100 */
[----:B------:R-:W-:Y:S01]  /*27e0*/  FADD R13, -R15, R26 ;  /* 0x0000001a0f0d7221 */ /* 0x000fe20000000100 */
[----:B------:R-:W-:Y:S01]  /*27f0*/  FADD R8, R8, R29 ;  /* 0x0000001d08087221 */ /* 0x000fe20000000000 */
[----:B------:R-:W-:Y:S01]  /*2800*/  FADD R12, R9, R12 ;  /* 0x0000000c090c7221 */ /* 0x000fe20000000000 */
[----:B------:R-:W-:Y:S01]  /*2810*/  FMUL R7, R14, R7 ;  /* 0x000000070e077220 */ /* 0x000fe20000400000 */
[----:B------:R-:W-:Y:S01]  /*2820*/  FADD R6, R6, 1 ;  /* 0x3f80000006067421 */ /* 0x000fe20000000000 */
[----:B------:R-:W-:Y:S01]  /*2830*/  FMUL R13, R14, R13 ;  /* 0x0000000d0e0d7220 */ /* 0x000fe20000400000 */
[----:B------:R-:W-:Y:S01]  /*2840*/  FADD R24, R30, 1 ;  /* 0x3f8000001e187421 */ /* 0x000fe20000000000 */
[----:B------:R-:W-:Y:S01]  /*2850*/  IADD3 R31, R3, 0x400, RZ ;  /* 0x00000400031f7810 */ /* 0x000fe20007ffe0ff */
[----:B------:R-:W-:-:S02]  /*2860*/  FFMA R25, R7, R6, R8 ;  /* 0x0000000607197223 */ /* 0x000fc40000000008 */
[----:B------:R-:W-:Y:S01]  /*2870*/  FFMA R24, R13, R24, R12 ;  /* 0x000000180d187223 */ /* 0x000fe2000000000c */
[----:B------:R-:W-:Y:S01]  /*2880*/  IADD3 R31, R31, 0x200, RZ ;  /* 0x000002001f1f7810 */ /* 0x000fe20007ffe0ff */
[----:B------:R-:W-:-:S03]  /*2890*/  IMAD.WIDE R26, R27, R0, c[0x0][0x1a8] ;  /* 0x00006a001b1a7625 */ /* 0x000fc600078e0200 */
[----:B------:R-:W-:Y:S01]  /*28a0*/  F2FP.BF16.PACK_AB R35, R24, R25 ;  /* 0x000000191823723e */ /* 0x000fe200000010ff */
[----:B------:R-:W-:Y:S02]  /*28b0*/  IMAD.MOV.U32 R28, RZ, RZ, RZ ;  /* 0x000000ffff1c7224 */ /* 0x000fe400078e00ff */
[----:B------:R-:W-:Y:S02]  /*28c0*/  IMAD.WIDE R8, R31, R0, c[0x0][0x1a0] ;  /* 0x000068001f087625 */ /* 0x000fe400078e0200 */
[----:B------:R0:W-:Y:S04]  /*28d0*/  @!P1 STG.E [R26.64], R35 ;  /* 0x000000231a009986 */ /* 0x0001e8000c101904 */
[----:B------:R-:W2:Y:S04]  /*28e0*/  LDG.E.EL R29, [R18.64+0x6c00] ;  /* 0x006c0004121d7981 */ /* 0x000ea8000c2e1900 */
[----:B------:R-:W3:Y:S04]  /*28f0*/  @!P1 LDG.E.EF R28, [R8.64] ;  /* 0x00000004081c9981 */ /* 0x000ee8000c0e1900 */
[----:B------:R-:W0:Y:S04]  /*2900*/  LDG.E.EL R30, [R18.64+0x5400] ;  /* 0x00540004121e7981 */ /* 0x000e28000c2e1900 */
[----:B------:R-:W4:Y:S04]  /*2910*/  LDG.E.EL.64 R6, [R16.64+0xd800] ;  /* 0x00d8000410067981 */ /* 0x000f28000c2e1b00 */
[----:B------:R-:W5:Y:S01]  /*2920*/  LDG.E.EL.64 R12, [R16.64+0xa800] ;  /* 0x00a80004100c7981 */ /* 0x000f62000c2e1b00 */
[C---:B--2---:R-:W-:Y:S01]  /*2930*/  IMAD.U32 R33, R29.reuse, 0x10000, RZ ;  /* 0x000100001d217824 */ /* 0x044fe200078e00ff */
[----:B------:R-:W-:-:S02]  /*2940*/  PRMT R32, R29, 0x7632, R32 ;  /* 0x000076321d207816 */ /* 0x000fc40000000020 */
[C---:B---3--:R-:W-:Y:S01]  /*2950*/  PRMT R29, R28.reuse, 0x7632, R29 ;  /* 0x000076321c1d7816 */ /* 0x048fe2000000001d */
[----:B------:R-:W-:Y:S02]  /*2960*/  IMAD.U32 R28, R28, 0x10000, RZ ;  /* 0x000100001c1c7824 */ /* 0x000fe400078e00ff */
[----:B------:R-:W-:Y:S01]  /*2970*/  IMAD.U32 R32, R32, 0x10000, RZ ;  /* 0x0001000020207824 */ /* 0x000fe200078e00ff */
[C---:B0-----:R-:W-:Y:S01]  /*2980*/  PRMT R26, R30.reuse, 0x7632, R26 ;  /* 0x000076321e1a7816 */ /* 0x041fe2000000001a */
[----:B------:R-:W-:Y:S02]  /*2990*/  IMAD.U32 R8, R29, 0x10000, RZ ;  /* 0x000100001d087824 */ /* 0x000fe400078e00ff */
[----:B------:R-:W-:Y:S01]  /*29a0*/  IMAD.U32 R27, R30, 0x10000, RZ ;  /* 0x000100001e1b7824 */ /* 0x000fe200078e00ff */
[----:B----4-:R-:W-:Y:S01]  /*29b0*/  FADD R32, R7, R32 ;  /* 0x0000002007207221 */ /* 0x010fe20000000000 */
[----:B------:R-:W-:Y:S01]  /*29c0*/  FADD R6, R6, R33 ;  /* 0x0000002106067221 */ /* 0x000fe20000000000 */
[----:B------:R-:W-:Y:S01]  /*29d0*/  IMAD.U32 R26, R26, 0x10000, RZ ;  /* 0x000100001a1a7824 */ /* 0x000fe200078e00ff */
[C---:B------:R-:W-:Y:S01]  /*29e0*/  FADD R7, -R15.reuse, R28 ;  /* 0x0000001c0f077221 */ /* 0x040fe20000000100 */
[----:B------:R-:W-:Y:S01]  /*29f0*/  FADD R9, -R15, R8 ;  /* 0x000000080f097221 */ /* 0x000fe20000000100 */
[----:B-----5:R-:W-:Y:S01]  /*2a00*/  FADD R12, R12, R27 ;  /* 0x0000001b0c0c7221 */ /* 0x020fe20000000000 */
[----:B------:R-:W-:Y:S01]  /*2a10*/  FADD R26, R13, R26 ;  /* 0x0000001a0d1a7221 */ /* 0x000fe20000000000 */
[----:B------:R-:W-:Y:S01]  /*2a20*/  FMUL R7, R14, R7 ;  /* 0x000000070e077220 */ /* 0x000fe20000400000 */
[----:B------:R-:W-:Y:S01]  /*2a30*/  FADD R6, R6, 1 ;  /* 0x3f80000006067421 */ /* 0x000fe20000000000 */
[----:B------:R-:W-:Y:S01]  /*2a40*/  FMUL R9, R14, R9 ;  /* 0x000000090e097220 */ /* 0x000fe20000400000 */
[----:B------:R-:W-:-:S02]  /*2a50*/  FADD R32, R32, 1 ;  /* 0x3f80000020207421 */ /* 0x000fc40000000000 */
[----:B------:R-:W-:Y:S02]  /*2a60*/  FFMA R28, R7, R6, R12 ;  /* 0x00000006071c7223 */ /* 0x000fe4000000000c */
[----:B------:R-:W-:Y:S01]  /*2a70*/  FFMA R29, R9, R32, R26 ;  /* 0x00000020091d7223 */ /* 0x000fe2000000001a */
[----:B------:R-:W-:Y:S01]  /*2a80*/  IADD3 R6, R3, 0x600, RZ ;  /* 0x0000060003067810 */ /* 0x000fe20007ffe0ff */
[----:B------:R-:W-:-:S03]  /*2a90*/  IMAD.WIDE R26, R31, R0, c[0x0][0x1a8] ;  /* 0x00006a001f1a7625 */ /* 0x000fc600078e0200 */
[----:B------:R-:W-:Y:S02]  /*2aa0*/  F2FP.BF16.PACK_AB R37, R29, R28 ;  /* 0x0000001c1d25723e */ /* 0x000fe400000010ff */
[----:B------:R-:W-:Y:S01]  /*2ab0*/  IADD3 R31, R6, 0x200, RZ ;  /* 0x00000200061f7810 */ /* 0x000fe20007ffe0ff */
[----:B------:R-:W-:Y:S02]  /*2ac0*/  IMAD.MOV.U32 R30, RZ, RZ, RZ ;  /* 0x000000ffff1e7224 */ /* 0x000fe400078e00ff */
[----:B------:R0:W-:Y:S02]  /*2ad0*/  @!P1 STG.E [R26.64], R37 ;  /* 0x000000251a009986 */ /* 0x0001e4000c101904 */
[----:B------:R-:W-:Y:S02]  /*2ae0*/  IMAD.WIDE R8, R31, R0, c[0x0][0x1a0] ;  /* 0x000068001f087625 */ /* 0x000fe400078e0200 */
[----:B------:R-:W2:Y:S04]  /*2af0*/  LDG.E.EL R32, [R18.64+0x7000] ;  /* 0x0070000412207981 */ /* 0x000ea8000c2e1900 */
[----:B------:R-:W3:Y:S04]  /*2b00*/  @!P1 LDG.E.EF R30, [R8.64] ;  /* 0x00000004081e9981 */ /* 0x000ee8000c0e1900 */
[----:B------:R-:W0:Y:S04]  /*2b10*/  LDG.E.EL R33, [R18.64+0x5800] ;  /* 0x0058000412217981 */ /* 0x000e28000c2e1900 */
[----:B------:R-:W4:Y:S04]  /*2b20*/  LDG.E.EL.64 R6, [R16.64+0xe000] ;  /* 0x00e0000410067981 */ /* 0x000f28000c2e1b00 */
[----:B------:R-:W5:Y:S01]  /*2b30*/  LDG.E.EL.64 R12, [R16.64+0xb000] ;  /* 0x00b00004100c7981 */ /* 0x000f62000c2e1b00 */
[----:B------:R-:W-:-:S02]  /*2b40*/  FSETP.GT.AND P5, PT, R23, +INF , PT ;  /* 0x7f8000001700780b */ /* 0x000fc40003fa4000 */
[C---:B--2---:R-:W-:Y:S01]  /*2b50*/  PRMT R34, R32.reuse, 0x7632, R34 ;  /* 0x0000763220227816 */ /* 0x044fe20000000022 */
[----:B------:R-:W-:Y:S01]  /*2b60*/  IMAD.U32 R35, R32, 0x10000, RZ ;  /* 0x0001000020237824 */ /* 0x000fe200078e00ff */
[----:B---3--:R-:W-:-:S03]  /*2b70*/  PRMT R32, R30, 0x7632, R32 ;  /* 0x000076321e207816 */ /* 0x008fc60000000020 */
[----:B------:R-:W-:Y:S02]  /*2b80*/  IMAD.U32 R34, R34, 0x10000, RZ ;  /* 0x0001000022227824 */ /* 0x000fe400078e00ff */
[----:B------:R-:W-:Y:S01]  /*2b90*/  IMAD.U32 R30, R30, 0x10000, RZ ;  /* 0x000100001e1e7824 */ /* 0x000fe200078e00ff */
[C---:B0-----:R-:W-:Y:S01]  /*2ba0*/  PRMT R26, R33.reuse, 0x7632, R26 ;  /* 0x00007632211a7816 */ /* 0x041fe2000000001a */
[----:B------:R-:W-:Y:S01]  /*2bb0*/  IMAD.U32 R32, R32, 0x10000, RZ ;  /* 0x0001000020207824 */ /* 0x000fe200078e00ff */
[----:B------:R-:W-:Y:S01]  /*2bc0*/  SHF.L.U32 R33, R33, 0x10, RZ ;  /* 0x0000001021217819 */ /* 0x000fe200000006ff */
[----:B----4-:R-:W-:Y:S01]  /*2bd0*/  FADD R34, R7, R34 ;  /* 0x0000002207227221 */ /* 0x010fe20000000000 */
[----:B------:R-:W-:Y:S01]  /*2be0*/  FADD R6, R6, R35 ;  /* 0x0000002306067221 */ /* 0x000fe20000000000 */
[C---:B------:R-:W-:Y:S01]  /*2bf0*/  FADD R7, -R15.reuse, R30 ;  /* 0x0000001e0f077221 */ /* 0x040fe20000000100 */
[----:B------:R-:W-:Y:S01]  /*2c00*/  IMAD.U32 R26, R26, 0x10000, RZ ;  /* 0x000100001a1a7824 */ /* 0x000fe200078e00ff */
[----:B-----5:R-:W-:Y:S01]  /*2c10*/  FADD R12, R12, R33 ;  /* 0x000000210c0c7221 */ /* 0x020fe20000000000 */
[----:B------:R-:W-:Y:S01]  /*2c20*/  FADD R9, -R15, R32 ;  /* 0x000000200f097221 */ /* 0x000fe20000000100 */
[----:B------:R-:W-:Y:S01]  /*2c30*/  FMUL R7, R14, R7 ;  /* 0x000000070e077220 */ /* 0x000fe20000400000 */
[----:B------:R-:W-:Y:S01]  /*2c40*/  FADD R6, R6, 1 ;  /* 0x3f80000006067421 */ /* 0x000fe20000000000 */
[----:B------:R-:W-:Y:S01]  /*2c50*/  FADD R26, R13, R26 ;  /* 0x0000001a0d1a7221 */ /* 0x000fe20000000000 */
[----:B------:R-:W-:Y:S01]  /*2c60*/  FMUL R9, R14, R9 ;  /* 0x000000090e097220 */ /* 0x000fe20000400000 */
[----:B------:R-:W-:Y:S01]  /*2c70*/  FADD R34, R34, 1 ;  /* 0x3f80000022227421 */ /* 0x000fe20000000000 */
[----:B------:R-:W-:Y:S01]  /*2c80*/  FFMA R30, R7, R6, R12 ;  /* 0x00000006071e7223 */ /* 0x000fe2000000000c */
[----:B------:R-:W-:Y:S01]  /*2c90*/  IADD3 R6, R3, 0x800, RZ ;  /* 0x0000080003067810 */ /* 0x000fe20007ffe0ff */
[----:B------:R-:W-:Y:S01]  /*2ca0*/  IMAD.WIDE R12, R31, R0, c[0x0][0x1a8] ;  /* 0x00006a001f0c7625 */ /* 0x000fe200078e0200 */
[----:B------:R-:W-:-:S02]  /*2cb0*/  FFMA R33, R9, R34, R26 ;  /* 0x0000002209217223 */ /* 0x000fc4000000001a */
[----:B------:R-:W-:Y:S01]  /*2cc0*/  IADD3 R31, R6, 0x200, RZ ;  /* 0x00000200061f7810 */ /* 0x000fe20007ffe0ff */
[----:B------:R-:W-:Y:S02]  /*2cd0*/  IMAD.MOV.U32 R32, RZ, RZ, RZ ;  /* 0x000000ffff207224 */ /* 0x000fe400078e00ff */
[----:B------:R-:W-:Y:S02]  /*2ce0*/  F2FP.BF16.PACK_AB R37, R33, R30 ;  /* 0x0000001e2125723e */ /* 0x000fe400000010ff */
[----:B------:R-:W-:-:S03]  /*2cf0*/  IMAD.WIDE R6, R31, R0, c[0x0][0x1a0] ;  /* 0x000068001f067625 */ /* 0x000fc600078e0200 */
[----:B------:R0:W-:Y:S04]  /*2d00*/  @!P1 STG.E [R12.64], R37 ;  /* 0x000000250c009986 */ /* 0x0001e8000c101904 */
[----:B------:R1:W2:Y:S04]  /*2d10*/  @!P1 LDG.E.EF R32, [R6.64] ;  /* 0x0000000406209981 */ /* 0x0002a8000c0e1900 */
[----:B------:R-:W3:Y:S04]  /*2d20*/  LDG.E.EL R34, [R18.64+0x7400] ;  /* 0x0074000412227981 */ /* 0x000ee8000c2e1900 */
[----:B------:R-:W4:Y:S04]  /*2d30*/  LDG.E.EL R35, [R18.64+0x5c00] ;  /* 0x005c000412237981 */ /* 0x000f28000c2e1900 */
[----:B------:R3:W5:Y:S04]  /*2d40*/  LDG.E.EL.64 R8, [R16.64+0xe800] ;  /* 0x00e8000410087981 */ /* 0x000768000c2e1b00 */
[----:B------:R3:W5:Y:S01]  /*2d50*/  LDG.E.EL.64 R26, [R16.64+0xb800] ;  /* 0x00b80004101a7981 */ /* 0x000762000c2e1b00 */
[----:B------:R-:W-:-:S02]  /*2d60*/  FSEL R36, R23, +INF , !P5 ;  /* 0x7f80000017247808 */ /* 0x000fc40006800000 */
[----:B------:R-:W-:Y:S02]  /*2d70*/  FSETP.GT.AND P4, PT, R20, +INF , PT ;  /* 0x7f8000001400780b */ /* 0x000fe40003f84000 */
[----:B0-----:R-:W-:Y:S02]  /*2d80*/  FSEL R13, R36, +INF , !P1 ;  /* 0x7f800000240d7808 */ /* 0x001fe40004800000 */
[----:B------:R-:W-:Y:S02]  /*2d90*/  FSEL R12, R20, +INF , !P4 ;  /* 0x7f800000140c7808 */ /* 0x000fe40006000000 */
[CC--:B------:R-:W-:Y:S02]  /*2da0*/  FSETP.GEU.AND P6, PT, R13.reuse, R22.reuse, PT ;  /* 0x000000160d00720b */ /* 0x0c0fe40003fce000 */
[C---:B------:R-:W-:Y:S02]  /*2db0*/  FSETP.NAN.AND P4, PT, R13.reuse, R13, PT ;  /* 0x0000000d0d00720b */ /* 0x040fe40003f88000 */
[----:B-1----:R-:W-:-:S02]  /*2dc0*/  FSEL R6, R13, R22, !P6 ;  /* 0x000000160d067208 */ /* 0x002fc40007000000 */
[----:B------:R-:W-:Y:S02]  /*2dd0*/  FSEL R12, R12, +INF , !P1 ;  /* 0x7f8000000c0c7808 */ /* 0x000fe40004800000 */
[----:B------:R-:W-:Y:S02]  /*2de0*/  @!P1 FSEL R13, R13, R6, P4 ;  /* 0x000000060d0d9208 */ /* 0x000fe40002000000 */
[C---:B------:R-:W-:Y:S02]  /*2df0*/  FSETP.GEU.AND P5, PT, R12.reuse, R21, PT ;  /* 0x000000150c00720b */ /* 0x040fe40003fae000 */
[----:B------:R-:W-:Y:S02]  /*2e00*/  FSETP.GEU.AND P6, PT, R13, R25, PT ;  /* 0x000000190d00720b */ /* 0x000fe40003fce000 */
[C---:B------:R-:W-:Y:S02]  /*2e10*/  FSEL R7, R12.reuse, R21, !P5 ;  /* 0x000000150c077208 */ /* 0x040fe40006800000 */
[----:B------:R-:W-:-:S02]  /*2e20*/  FSETP.NAN.AND P5, PT, R12, R12, PT ;  /* 0x0000000c0c00720b */ /* 0x000fc40003fa8000 */
[C---:B------:R-:W-:Y:S02]  /*2e30*/  FSETP.NAN.AND P4, PT, R13.reuse, R13, PT ;  /* 0x0000000d0d00720b */ /* 0x040fe40003f88000 */
[C---:B------:R-:W-:Y:S02]  /*2e40*/  FSEL R6, R13.reuse, R25, !P6 ;  /* 0x000000190d067208 */ /* 0x040fe40007000000 */
[----:B------:R-:W-:Y:S02]  /*2e50*/  @!P1 FSEL R12, R12, R7, P5 ;  /* 0x000000070c0c9208 */ /* 0x000fe40002800000 */
[----:B------:R-:W-:Y:S02]  /*2e60*/  @!P1 FSEL R13, R13, R6, P4 ;  /* 0x000000060d0d9208 */ /* 0x000fe40002000000 */
[----:B------:R-:W-:-:S03]  /*2e70*/  FSETP.GEU.AND P5, PT, R12, R24, PT ;  /* 0x000000180c00720b */ /* 0x000fc60003fae000 */
[----:B------:R-:W-:Y:S01]  /*2e80*/  IMAD.MOV.U32 R6, RZ, RZ, R13 ;  /* 0x000000ffff067224 */ /* 0x000fe200078e000d */
[C---:B------:R-:W-:Y:S02]  /*2e90*/  FSEL R7, R12.reuse, R24, !P5 ;  /* 0x000000180c077208 */ /* 0x040fe40006800000 */
[----:B------:R-:W-:Y:S02]  /*2ea0*/  FSETP.NAN.AND P5, PT, R12, R12, PT ;  /* 0x0000000c0c00720b */ /* 0x000fe40003fa8000 */
[----:B------:R-:W-:Y:S02]  /*2eb0*/  FSETP.GEU.AND P6, PT, R6, R28, PT ;  /* 0x0000001c0600720b */ /* 0x000fe40003fce000 */
[----:B------:R-:W-:Y:S02]  /*2ec0*/  @!P1 FSEL R12, R12, R7, P5 ;  /* 0x000000070c0c9208 */ /* 0x000fe40002800000 */
[C---:B------:R-:W-:Y:S02]  /*2ed0*/  FSETP.NAN.AND P4, PT, R6.reuse, R6, PT ;  /* 0x000000060600720b */ /* 0x040fe40003f88000 */
[----:B------:R-:W-:-:S02]  /*2ee0*/  FSEL R7, R6, R28, !P6 ;  /* 0x0000001c06077208 */ /* 0x000fc40007000000 */
[----:B------:R-:W-:Y:S02]  /*2ef0*/  FSETP.GEU.AND P5, PT, R12, R29, PT ;  /* 0x0000001d0c00720b */ /* 0x000fe40003fae000 */
[----:B------:R-:W-:Y:S02]  /*2f00*/  @!P1 FSEL R6, R6, R7, P4 ;  /* 0x0000000706069208 */ /* 0x000fe40002000000 */
[C---:B------:R-:W-:Y:S02]  /*2f10*/  FSEL R13, R12.reuse, R29, !P5 ;  /* 0x0000001d0c0d7208 */ /* 0x040fe40006800000 */
[----:B------:R-:W-:-:S04]  /*2f20*/  FSETP.NAN.AND P5, PT, R12, R12, PT ;  /* 0x0000000c0c00720b */ /* 0x000fc80003fa8000 */
[----:B------:R-:W-:Y:S02]  /*2f30*/  @!P1 FSEL R12, R12, R13, P5 ;  /* 0x0000000d0c0c9208 */ /* 0x000fe40002800000 */
[----:B------:R-:W-:Y:S02]  /*2f40*/  FSETP.GEU.AND P6, PT, R6, R30, PT ;  /* 0x0000001e0600720b */ /* 0x000fe40003fce000 */
[----:B------:R-:W-:Y:S02]  /*2f50*/  FSETP.GEU.AND P5, PT, R12, R33, PT ;  /* 0x000000210c00720b */ /* 0x000fe40003fae000 */
[----:B------:R-:W-:Y:S02]  /*2f60*/  FSETP.NAN.AND P4, PT, R6, R6, PT ;  /* 0x000000060600720b */ /* 0x000fe40003f88000 */
[C---:B--2---:R-:W-:Y:S01]  /*2f70*/  PRMT R7, R32.reuse, 0x7632, R7 ;  /* 0x0000763220077816 */ /* 0x044fe20000000007 */
[----:B------:R-:W-:Y:S02]  /*2f80*/  IMAD.U32 R32, R32, 0x10000, RZ ;  /* 0x0001000020207824 */ /* 0x000fe400078e00ff */
[C---:B---3--:R-:W-:Y:S01]  /*2f90*/  IMAD.U32 R17, R34.reuse, 0x10000, RZ ;  /* 0x0001000022117824 */ /* 0x048fe200078e00ff */
[----:B------:R-:W-:Y:S01]  /*2fa0*/  PRMT R34, R34, 0x7632, R34 ;  /* 0x0000763222227816 */ /* 0x000fe20000000022 */
[----:B------:R-:W-:Y:S01]  /*2fb0*/  IMAD.U32 R16, R7, 0x10000, RZ ;  /* 0x0001000007107824 */ /* 0x000fe200078e00ff */
[----:B----4-:R-:W-:Y:S01]  /*2fc0*/  PRMT R13, R35, 0x7632, R13 ;  /* 0x00007632230d7816 */ /* 0x010fe2000000000d */
[----:B------:R-:W-:-:S02]  /*2fd0*/  FADD R7, -R15, R32 ;  /* 0x000000200f077221 */ /* 0x000fc40000000100 */
[----:B------:R-:W-:Y:S01]  /*2fe0*/  IMAD.U32 R34, R34, 0x10000, RZ ;  /* 0x0001000022227824 */ /* 0x000fe200078e00ff */
[----:B------:R-:W-:Y:S01]  /*2ff0*/  FADD R15, -R15, R16 ;  /* 0x000000100f0f7221 */ /* 0x000fe20000000100 */
[----:B-----5:R-:W-:Y:S01]  /*3000*/  FADD R8, R8, R17 ;  /* 0x0000001108087221 */ /* 0x020fe20000000000 */
[----:B------:R-:W-:Y:S01]  /*3010*/  IMAD.U32 R18, R13, 0x10000, RZ ;  /* 0x000100000d127824 */ /* 0x000fe200078e00ff */
[----:B------:R-:W-:Y:S01]  /*3020*/  FADD R9, R9, R34 ;  /* 0x0000002209097221 */ /* 0x000fe20000000000 */
[----:B------:R-:W-:Y:S01]  /*3030*/  IMAD.U32 R35, R35, 0x10000, RZ ;  /* 0x0001000023237824 */ /* 0x000fe200078e00ff */
[C---:B------:R-:W-:Y:S01]  /*3040*/  FMUL R17, R14.reuse, R7 ;  /* 0x000000070e117220 */ /* 0x040fe20000400000 */
[----:B------:R-:W-:Y:S01]  /*3050*/  FMUL R15, R14, R15 ;  /* 0x0000000f0e0f7220 */ /* 0x000fe20000400000 */
[----:B------:R-:W-:Y:S01]  /*3060*/  FSEL R7, R6, R30, !P6 ;  /* 0x0000001e06077208 */ /* 0x000fe20007000000 */
[----:B------:R-:W-:Y:S01]  /*3070*/  FADD R14, R8, 1 ;  /* 0x3f800000080e7421 */ /* 0x000fe20000000000 */
[----:B------:R-:W-:Y:S01]  /*3080*/  FADD R18, R27, R18 ;  /* 0x000000121b127221 */ /* 0x000fe20000000000 */
[----:B------:R-:W-:Y:S01]  /*3090*/  FSEL R13, R12, R33, !P5 ;  /* 0x000000210c0d7208 */ /* 0x000fe20006800000 */
[----:B------:R-:W-:Y:S01]  /*30a0*/  FADD R8, R9, 1 ;  /* 0x3f80000009087421 */ /* 0x000fe20000000000 */
[----:B------:R-:W-:Y:S01]  /*30b0*/  FADD R26, R26, R35 ;  /* 0x000000231a1a7221 */ /* 0x000fe20000000000 */
[----:B------:R-:W-:-:S02]  /*30c0*/  FSETP.NAN.AND P5, PT, R12, R12, PT ;  /* 0x0000000c0c00720b */ /* 0x000fc40003fa8000 */
[----:B------:R-:W-:Y:S01]  /*30d0*/  @!P1 FSEL R6, R6, R7, P4 ;  /* 0x0000000706069208 */ /* 0x000fe20002000000 */
[----:B------:R-:W-:Y:S01]  /*30e0*/  FFMA R7, R15, R8, R18 ;  /* 0x000000080f077223 */ /* 0x000fe20000000012 */
[----:B------:R-:W-:Y:S01]  /*30f0*/  @!P1 FSEL R12, R12, R13, P5 ;  /* 0x0000000d0c0c9208 */ /* 0x000fe20002800000 */
[----:B------:R-:W-:-:S03]  /*3100*/  FFMA R9, R17, R14, R26 ;  /* 0x0000000e11097223 */ /* 0x000fc6000000001a */
[----:B------:R-:W-:Y:S02]  /*3110*/  FSETP.GEU.AND P5, PT, R12, R7, PT ;  /* 0x000000070c00720b */ /* 0x000fe40003fae000 */
[----:B------:R-:W-:Y:S02]  /*3120*/  FSETP.GEU.AND P6, PT, R6, R9, PT ;  /* 0x000000090600720b */ /* 0x000fe40003fce000 */
[----:B------:R-:W-:Y:S02]  /*3130*/  FSEL R15, R12, R7, !P5 ;  /* 0x000000070c0f7208 */ /* 0x000fe40006800000 */
[C---:B------:R-:W-:Y:S02]  /*3140*/  FSETP.NAN.AND P4, PT, R6.reuse, R6, PT ;  /* 0x000000060600720b */ /* 0x040fe40003f88000 */
[----:B------:R-:W-:Y:S02]  /*3150*/  FSEL R13, R6, R9, !P6 ;  /* 0x00000009060d7208 */ /* 0x000fe40007000000 */
[----:B------:R-:W-:-:S02]  /*3160*/  FSETP.NAN.AND P5, PT, R12, R12, PT ;  /* 0x0000000c0c00720b */ /* 0x000fc40003fa8000 */
[----:B------:R-:W-:Y:S02]  /*3170*/  @!P1 FSEL R6, R6, R13, P4 ;  /* 0x0000000d06069208 */ /* 0x000fe40002000000 */
[----:B------:R-:W-:-:S04]  /*3180*/  @!P1 FSEL R12, R12, R15, P5 ;  /* 0x0000000f0c0c9208 */ /* 0x000fc80002800000 */
[C---:B------:R-:W-:Y:S02]  /*3190*/  FSETP.GEU.AND P5, PT, R6.reuse, R12, PT ;  /* 0x0000000c0600720b */ /* 0x040fe40003fae000 */
[----:B------:R-:W-:-:S11]  /*31a0*/  FSETP.NAN.AND P4, PT, R6, R6, PT ;  /* 0x000000060600720b */ /* 0x000fd60003f88000 */
[----:B------:R-:W-:-:S05]  /*31b0*/  @P5 FSEL R6, R6, R12, P4 ;  /* 0x0000000c06065208 */ /* 0x000fca0002000000 */
[----:B------:R-:W0:Y:S01]  /*31c0*/  SHFL.BFLY PT, R13, R6, 0x10, 0x1f ;  /* 0x0e001f00060d7f89 */ /* 0x000e2200000e0000 */
[C---:B------:R-:W-:Y:S02]  /*31d0*/  FSETP.NAN.AND P4, PT, R6.reuse, R6, PT ;  /* 0x000000060600720b */ /* 0x040fe40003f88000 */
[----:B0-----:R-:W-:-:S11]  /*31e0*/  FSETP.GEU.AND P5, PT, R6, R13, PT ;  /* 0x0000000d0600720b */ /* 0x001fd60003fae000 */
[----:B------:R-:W-:-:S05]  /*31f0*/  @!P4 FSEL R6, R6, R13, !P5 ;  /* 0x0000000d0606c208 */ /* 0x000fca0006800000 */
[----:B------:R-:W0:Y:S01]  /*3200*/  SHFL.BFLY PT, R13, R6, 0x8, 0x1f ;  /* 0x0d001f00060d7f89 */ /* 0x000e2200000e0000 */
[C---:B------:R-:W-:Y:S02]  /*3210*/  FSETP.GEU.AND P4, PT, R23.reuse, -INF , PT ;  /* 0xff8000001700780b */ /* 0x040fe40003f8e000 */
[----:B------:R-:W-:Y:S02]  /*3220*/  FSETP.NAN.AND P6, PT, R6, R6, PT ;  /* 0x000000060600720b */ /* 0x000fe40003fc8000 */
[----:B------:R-:W-:Y:S02]  /*3230*/  FSEL R23, R23, -INF , P4 ;  /* 0xff80000017177808 */ /* 0x000fe40002000000 */
[C---:B------:R-:W-:Y:S02]  /*3240*/  FSETP.GEU.AND P4, PT, R20.reuse, -INF , PT ;  /* 0xff8000001400780b */ /* 0x040fe40003f8e000 */
[----:B------:R-:W-:Y:S02]  /*3250*/  FSEL R23, R23, -INF , !P1 ;  /* 0xff80000017177808 */ /* 0x000fe40004800000 */
[----:B------:R-:W-:-:S02]  /*3260*/  FSEL R20, R20, -INF , P4 ;  /* 0xff80000014147808 */ /* 0x000fc40002000000 */
[----:B0-----:R-:W-:Y:S02]  /*3270*/  FSETP.GEU.AND P5, PT, R6, R13, PT ;  /* 0x0000000d0600720b */ /* 0x001fe40003fae000 */
[CC--:B------:R-:W-:Y:S02]  /*3280*/  FSETP.GT.AND P4, PT, R23.reuse, R22.reuse, PT ;  /* 0x000000161700720b */ /* 0x0c0fe40003f84000 */
[----:B------:R-:W-:Y:S02]  /*3290*/  FSEL R20, R20, -INF , !P1 ;  /* 0xff80000014147808 */ /* 0x000fe40004800000 */
[----:B------:R-:W-:-:S07]  /*32a0*/  FSEL R22, R23, R22, P4 ;  /* 0x0000001617167208 */ /* 0x000fce0002000000 */
[----:B------:R-:W-:Y:S02]  /*32b0*/  @P5 FSEL R6, R6, R13, P6 ;  /* 0x0000000d06065208 */ /* 0x000fe40003000000 */
[----:B------:R-:W-:-:S03]  /*32c0*/  FSETP.NAN.AND P5, PT, R23, R23, PT ;  /* 0x000000171700720b */ /* 0x000fc60003fa8000 */
[----:B------:R-:W0:Y:S01]  /*32d0*/  SHFL.BFLY PT, R13, R6, 0x4, 0x1f ;  /* 0x0c801f00060d7f89 */ /* 0x000e2200000e0000 */
[CC--:B------:R-:W-:Y:S02]  /*32e0*/  FSETP.GT.AND P4, PT, R20.reuse, R21.reuse, PT ;  /* 0x000000151400720b */ /* 0x0c0fe40003f84000 */
[----:B------:R-:W-:Y:S02]  /*32f0*/  @!P1 FSEL R23, R23, R22, P5 ;  /* 0x0000001617179208 */ /* 0x000fe40002800000 */
[C---:B------:R-:W-:Y:S02]  /*3300*/  FSETP.NAN.AND P5, PT, R20.reuse, R20, PT ;  /* 0x000000141400720b */ /* 0x040fe40003fa8000 */
[C---:B------:R-:W-:Y:S02]  /*3310*/  FSEL R21, R20.reuse, R21, P4 ;  /* 0x0000001514157208 */ /* 0x040fe40002000000 */
[----:B------:R-:W-:Y:S02]  /*3320*/  FSETP.GT.AND P4, PT, R23, R25, PT ;  /* 0x000000191700720b */ /* 0x000fe40003f84000 */
[----:B------:R-:W-:-:S02]  /*3330*/  @!P1 FSEL R20, R20, R21, P5 ;  /* 0x0000001514149208 */ /* 0x000fc40002800000 */
[C---:B------:R-:W-:Y:S02]  /*3340*/  FSETP.NAN.AND P5, PT, R23.reuse, R23, PT ;  /* 0x000000171700720b */ /* 0x040fe40003fa8000 */
[C---:B------:R-:W-:Y:S02]  /*3350*/  FSEL R8, R23.reuse, R25, P4 ;  /* 0x0000001917087208 */ /* 0x040fe40002000000 */
[C---:B------:R-:W-:Y:S02]  /*3360*/  FSETP.GT.AND P4, PT, R20.reuse, R24, PT ;  /* 0x000000181400720b */ /* 0x040fe40003f84000 */
[----:B------:R-:W-:Y:S02]  /*3370*/  @!P1 FSEL R23, R23, R8, P5 ;  /* 0x0000000817179208 */ /* 0x000fe40002800000 */
[C---:B------:R-:W-:Y:S02]  /*3380*/  FSETP.NAN.AND P5, PT, R20.reuse, R20, PT ;  /* 0x000000141400720b */ /* 0x040fe40003fa8000 */
[----:B------:R-:W-:-:S02]  /*3390*/  FSEL R15, R20, R24, P4 ;  /* 0x00000018140f7208 */ /* 0x000fc40002000000 */
[----:B0-----:R-:W-:Y:S02]  /*33a0*/  FSETP.GEU.AND P4, PT, R6, R13, PT ;  /* 0x0000000d0600720b */ /* 0x001fe40003f8e000 */
[----:B------:R-:W-:Y:S02]  /*33b0*/  @!P1 FSEL R20, R20, R15, P5 ;  /* 0x0000000f14149208 */ /* 0x000fe40002800000 */
[CC--:B------:R-:W-:Y:S02]  /*33c0*/  FSETP.GT.AND P5, PT, R23.reuse, R28.reuse, PT ;  /* 0x0000001c1700720b */ /* 0x0c0fe40003fa4000 */
[C---:B------:R-:W-:Y:S02]  /*33d0*/  FSETP.NAN.AND P6, PT, R23.reuse, R23, PT ;  /* 0x000000171700720b */ /* 0x040fe40003fc8000 */
[----:B------:R-:W-:Y:S02]  /*33e0*/  FSEL R28, R23, R28, P5 ;  /* 0x0000001c171c7208 */ /* 0x000fe40002800000 */
[----:B------:R-:W-:-:S02]  /*33f0*/  FSETP.GT.AND P5, PT, R20, R29, PT ;  /* 0x0000001d1400720b */ /* 0x000fc40003fa4000 */
[----:B------:R-:W-:Y:S02]  /*3400*/  @!P1 FSEL R23, R23, R28, P6 ;  /* 0x0000001c17179208 */ /* 0x000fe40003000000 */
[----:B------:R-:W-:Y:S02]  /*3410*/  FSETP.NAN.AND P6, PT, R6, R6, PT ;  /* 0x000000060600720b */ /* 0x000fe40003fc8000 */
[----:B------:R-:W-:Y:S02]  /*3420*/  FSEL R29, R20, R29, P5 ;  /* 0x0000001d141d7208 */ /* 0x000fe40002800000 */
[----:B------:R-:W-:Y:S02]  /*3430*/  @P4 FSEL R6, R6, R13, P6 ;  /* 0x0000000d06064208 */ /* 0x000fe40003000000 */
[----:B------:R-:W-:-:S03]  /*3440*/  FSETP.NAN.AND P5, PT, R20, R20, PT ;  /* 0x000000141400720b */ /* 0x000fc60003fa8000 */
[----:B------:R-:W0:Y:S01]  /*3450*/  SHFL.BFLY PT, R13, R6, 0x2, 0x1f ;  /* 0x0c401f00060d7f89 */ /* 0x000e2200000e0000 */
[----:B------:R-:W-:Y:S02]  /*3460*/  @!P1 FSEL R20, R20, R29, P5 ;  /* 0x0000001d14149208 */ /* 0x000fe40002800000 */
[CC--:B------:R-:W-:Y:S02]  /*3470*/  FSETP.GT.AND P6, PT, R23.reuse, R30.reuse, PT ;  /* 0x0000001e1700720b */ /* 0x0c0fe40003fc4000 */
[C---:B------:R-:W-:Y:S02]  /*3480*/  FSETP.GT.AND P5, PT, R20.reuse, R33, PT ;  /* 0x000000211400720b */ /* 0x040fe40003fa4000 */
[C---:B------:R-:W-:Y:S02]  /*3490*/  FSETP.NAN.AND P4, PT, R23.reuse, R23, PT ;  /* 0x000000171700720b */ /* 0x040fe40003f88000 */
[----:B------:R-:W-:Y:S02]  /*34a0*/  FSEL R30, R23, R30, P6 ;  /* 0x0000001e171e7208 */ /* 0x000fe40003000000 */
[----:B------:R-:W-:-:S02]  /*34b0*/  FSETP.NAN.AND P6, PT, R20, R20, PT ;  /* 0x000000141400720b */ /* 0x000fc40003fc8000 */
[C---:B------:R-:W-:Y:S02]  /*34c0*/  FSEL R33, R20.reuse, R33, P5 ;  /* 0x0000002114217208 */ /* 0x040fe40002800000 */
[----:B------:R-:W-:Y:S02]  /*34d0*/  @!P1 FSEL R23, R23, R30, P4 ;  /* 0x0000001e17179208 */ /* 0x000fe40002000000 */
[----:B------:R-:W-:Y:S02]  /*34e0*/  @!P1 FSEL R20, R20, R33, P6 ;  /* 0x0000002114149208 */ /* 0x000fe40003000000 */
[C---:B------:R-:W-:Y:S02]  /*34f0*/  FSETP.GT.AND P4, PT, R23.reuse, R9, PT ;  /* 0x000000091700720b */ /* 0x040fe40003f84000 */
[----:B------:R-:W-:Y:S02]  /*3500*/  FSETP.GT.AND P5, PT, R20, R7, PT ;  /* 0x000000071400720b */ /* 0x000fe40003fa4000 */
[----:B------:R-:W-:-:S02]  /*3510*/  FSEL R8, R23, R9, P4 ;  /* 0x0000000917087208 */ /* 0x000fc40002000000 */
[C---:B------:R-:W-:Y:S02]  /*3520*/  FSETP.NAN.AND P6, PT, R23.reuse, R23, PT ;  /* 0x000000171700720b */ /* 0x040fe40003fc8000 */
[C---:B------:R-:W-:Y:S02]  /*3530*/  FSETP.NAN.AND P4, PT, R20.reuse, R20, PT ;  /* 0x000000141400720b */ /* 0x040fe40003f88000 */
[----:B------:R-:W-:Y:S02]  /*3540*/  FSEL R15, R20, R7, P5 ;  /* 0x00000007140f7208 */ /* 0x000fe40002800000 */
[----:B0-----:R-:W-:Y:S02]  /*3550*/  FSETP.GEU.AND P5, PT, R6, R13, PT ;  /* 0x0000000d0600720b */ /* 0x001fe40003fae000 */
[----:B------:R-:W-:Y:S02]  /*3560*/  @!P1 FSEL R23, R23, R8, P6 ;  /* 0x0000000817179208 */ /* 0x000fe40003000000 */
[----:B------:R-:W-:-:S04]  /*3570*/  @!P1 FSEL R20, R20, R15, P4 ;  /* 0x0000000f14149208 */ /* 0x000fc80002000000 */
[----:B------:R-:W-:Y:S02]  /*3580*/  FSETP.GT.AND P4, PT, R23, R20, PT ;  /* 0x000000141700720b */ /* 0x000fe40003f84000 */
[----:B------:R-:W-:-:S04]  /*3590*/  FSETP.NAN.AND P6, PT, R6, R6, PT ;  /* 0x000000060600720b */ /* 0x000fc80003fc8000 */
[----:B------:R-:W-:Y:S02]  /*35a0*/  @P5 FSEL R6, R6, R13, P6 ;  /* 0x0000000d06065208 */ /* 0x000fe40003000000 */
[----:B------:R-:W-:-:S05]  /*35b0*/  FSETP.NAN.AND P5, PT, R23, R23, PT ;  /* 0x000000171700720b */ /* 0x000fca0003fa8000 */
[----:B------:R-:W-:-:S05]  /*35c0*/  @!P4 FSEL R23, R23, R20, P5 ;  /* 0x000000141717c208 */ /* 0x000fca0002800000 */
[----:B------:R-:W0:Y:S01]  /*35d0*/  SHFL.BFLY PT, R8, R23, 0x10, 0x1f ;  /* 0x0e001f0017087f89 */ /* 0x000e2200000e0000 */
[----:B------:R-:W-:-:S03]  /*35e0*/  FSETP.NAN.AND P6, PT, R23, R23, PT ;  /* 0x000000171700720b */ /* 0x000fc60003fc8000 */
[----:B------:R-:W1:Y:S01]  /*35f0*/  SHFL.BFLY PT, R13, R6, 0x1, 0x1f ;  /* 0x0c201f00060d7f89 */ /* 0x000e6200000e0000 */
[----:B------:R-:W-:Y:S02]  /*3600*/  F2FP.BF16.PACK_AB R15, R7, R9 ;  /* 0x00000009070f723e */ /* 0x000fe400000010ff */
[----:B0-----:R-:W-:-:S07]  /*3610*/  FSETP.GT.AND P5, PT, R23, R8, PT ;  /* 0x000000081700720b */ /* 0x001fce0003fa4000 */
[----:B------:R-:W-:Y:S01]  /*3620*/  @!P6 FSEL R23, R23, R8, P5 ;  /* 0x000000081717e208 */ /* 0x000fe20002800000 */
[----:B------:R-:W-:-:S05]  /*3630*/  IMAD.WIDE R8, R31, R0, c[0x0][0x1a8] ;  /* 0x00006a001f087625 */ /* 0x000fca00078e0200 */
[----:B------:R-:W-:Y:S04]  /*3640*/  @!P1 STG.E [R8.64], R15 ;  /* 0x0000000f08009986 */ /* 0x000fe8000c101904 */
[----:B------:R-:W-:Y:S01]  /*3650*/  BAR.SYNC.DEFER_BLOCKING 0x0 ;  /* 0x0000000000007b1d */ /* 0x000fe20000010000 */
[C---:B-1----:R-:W-:Y:S02]  /*3660*/  FSETP.GEU.AND P4, PT, R6.reuse, R13, PT ;  /* 0x0000000d0600720b */ /* 0x042fe40003f8e000 */
[----:B------:R-:W-:-:S11]  /*3670*/  FSETP.NAN.AND P5, PT, R6, R6, PT ;  /* 0x000000060600720b */ /* 0x000fd60003fa8000 */
[----:B------:R-:W-:-:S05]  /*3680*/  @P4 SEL R6, R6, R13, P5 ;  /* 0x0000000d06064207 */ /* 0x000fca0002800000 */
[----:B------:R-:W-:Y:S04]  /*3690*/  @!P3 STS [R11], R6 ;  /* 0x000000060b00b388 */ /* 0x000fe80000000800 */
[----:B------:R-:W-:Y:S06]  /*36a0*/  BAR.SYNC.DEFER_BLOCKING 0x0 ;  /* 0x0000000000007b1d */ /* 0x000fec0000010000 */
[----:B------:R-:W0:Y:S04]  /*36b0*/  SHFL.BFLY PT, R7, R23, 0x8, 0x1f ;  /* 0x0d001f0017077f89 */ /* 0x000e2800000e0000 */
[----:B------:R-:W1:Y:S01]  /*36c0*/  @!P2 LDS R4, [R10.X4] ;  /* 0x000000000a04a984 */ /* 0x000e620000004800 */
[----:B0-----:R-:W-:-:S02]  /*36d0*/  FSETP.GT.AND P4, PT, R23, R7, PT ;  /* 0x000000071700720b */ /* 0x001fc40003f84000 */
[----:B------:R-:W-:-:S11]  /*36e0*/  FSETP.NAN.AND P5, PT, R23, R23, PT ;  /* 0x000000171700720b */ /* 0x000fd60003fa8000 */
[----:B------:R-:W-:Y:S02]  /*36f0*/  @!P4 FSEL R23, R23, R7, P5 ;  /* 0x000000071717c208 */ /* 0x000fe40002800000 */
[----:B-1----:R-:W0:Y:S04]  /*3700*/  SHFL.BFLY PT, R7, R4, 0x4, 0x1f ;  /* 0x0c801f0004077f89 */ /* 0x002e2800000e0000 */
[----:B------:R-:W1:Y:S01]  /*3710*/  SHFL.BFLY PT, R12, R23, 0x4, 0x1f ;  /* 0x0c801f00170c7f89 */ /* 0x000e6200000e0000 */
[C---:B------:R-:W-:Y:S02]  /*3720*/  FSETP.NAN.AND P5, PT, R4.reuse, R4, PT ;  /* 0x000000040400720b */ /* 0x040fe40003fa8000 */
[----:B0-----:R-:W-:-:S04]  /*3730*/  FSETP.GEU.AND P6, PT, R4, R7, PT ;  /* 0x000000070400720b */ /* 0x001fc80003fce000 */
[----:B------:R-:W-:-:S04]  /*3740*/  FSEL R7, R4, R7, !P6 ;  /* 0x0000000704077208 */ /* 0x000fc80007000000 */
[----:B------:R-:W-:-:S05]  /*3750*/  FSEL R7, R4, R7, P5 ;  /* 0x0000000704077208 */ /* 0x000fca0002800000 */
[----:B------:R-:W0:Y:S01]  /*3760*/  SHFL.BFLY PT, R6, R7, 0x2, 0x1f ;  /* 0x0c401f0007067f89 */ /* 0x000e2200000e0000 */
[C---:B-1----:R-:W-:Y:S02]  /*3770*/  FSETP.GT.AND P4, PT, R23.reuse, R12, PT ;  /* 0x0000000c1700720b */ /* 0x042fe40003f84000 */
[----:B------:R-:W-:-:S11]  /*3780*/  FSETP.NAN.AND P6, PT, R23, R23, PT ;  /* 0x000000171700720b */ /* 0x000fd60003fc8000 */
[----:B------:R-:W-:Y:S02]  /*3790*/  @!P4 FSEL R23, R23, R12, P6 ;  /* 0x0000000c1717c208 */ /* 0x000fe40003000000 */
[CC--:B0-----:R-:W-:Y:S02]  /*37a0*/  FSETP.GEU.AND P6, PT, R7.reuse, R6.reuse, PT ;  /* 0x000000060700720b */ /* 0x0c1fe40003fce000 */
[C---:B------:R-:W-:Y:S01]  /*37b0*/  FSETP.NAN.AND P5, PT, R7.reuse, R7, PT ;  /* 0x000000070700720b */ /* 0x040fe20003fa8000 */
[----:B------:R-:W0:Y:S10]  /*37c0*/  SHFL.BFLY PT, R8, R23, 0x2, 0x1f ;  /* 0x0c401f0017087f89 */ /* 0x000e3400000e0000 */
[----:B------:R-:W-:-:S05]  /*37d0*/  @P6 FSEL R7, R7, R6, P5 ;  /* 0x0000000607076208 */ /* 0x000fca0002800000 */
[----:B------:R-:W1:Y:S01]  /*37e0*/  SHFL.BFLY PT, R4, R7, 0x1, 0x1f ;  /* 0x0c201f0007047f89 */ /* 0x000e6200000e0000 */
[C---:B0-----:R-:W-:Y:S02]  /*37f0*/  FSETP.GT.AND P4, PT, R23.reuse, R8, PT ;  /* 0x000000081700720b */ /* 0x041fe40003f84000 */
[----:B------:R-:W-:Y:S02]  /*3800*/  FSETP.NAN.AND P5, PT, R23, R23, PT ;  /* 0x000000171700720b */ /* 0x000fe40003fa8000 */
[----:B-1----:R-:W-:-:S09]  /*3810*/  FSETP.GEU.AND P6, PT, R7, R4, PT ;  /* 0x000000040700720b */ /* 0x002fd20003fce000 */
[----:B------:R-:W-:Y:S02]  /*3820*/  @!P4 FSEL R23, R23, R8, P5 ;  /* 0x000000081717c208 */ /* 0x000fe40002800000 */
[----:B------:R-:W-:-:S04]  /*3830*/  FSETP.NAN.AND P5, PT, R7, R7, PT ;  /* 0x000000070700720b */ /* 0x000fc80003fa8000 */
[----:B------:R-:W-:-:S05]  /*3840*/  @P6 SEL R7, R7, R4, P5 ;  /* 0x0000000407076207 */ /* 0x000fca0002800000 */
[----:B------:R-:W-:Y:S04]  /*3850*/  @P0 STS [R10.X4], R7 ;  /* 0x000000070a000388 */ /* 0x000fe80000004800 */
[----:B------:R-:W-:Y:S06]  /*3860*/  BAR.SYNC.DEFER_BLOCKING 0x0 ;  /* 0x0000000000007b1d */ /* 0x000fec0000010000 */
[----:B------:R-:W0:Y:S01]  /*3870*/  SHFL.BFLY PT, R6, R23, 0x1, 0x1f ;  /* 0x0c201f0017067f89 */ /* 0x000e2200000e0000 */
[----:B------:R-:W-:-:S03]  /*3880*/  FSETP.NAN.AND P5, PT, R23, R23, PT ;  /* 0x000000171700720b */ /* 0x000fc60003fa8000 */
[----:B------:R-:W-:Y:S04]  /*3890*/  LDS R12, [RZ] ;  /* 0x00000000ff0c7984 */ /* 0x000fe80000000800 */
[----:B------:R-:W-:Y:S01]  /*38a0*/  BAR.SYNC.DEFER_BLOCKING 0x0 ;  /* 0x0000000000007b1d */ /* 0x000fe20000010000 */
[----:B0-----:R-:W-:-:S13]  /*38b0*/  FSETP.GT.AND P4, PT, R23, R6, PT ;  /* 0x000000061700720b */ /* 0x001fda0003f84000 */
[----:B------:R-:W-:-:S05]  /*38c0*/  @!P4 SEL R23, R23, R6, P5 ;  /* 0x000000061717c207 */ /* 0x000fca0002800000 */
[----:B------:R-:W-:Y:S04]  /*38d0*/  @!P3 STS [R11], R23 ;  /* 0x000000170b00b388 */ /* 0x000fe80000000800 */
[----:B------:R-:W-:Y:S06]  /*38e0*/  BAR.SYNC.DEFER_BLOCKING 0x0 ;  /* 0x0000000000007b1d */ /* 0x000fec0000010000 */
[----:B------:R-:W0:Y:S04]  /*38f0*/  @!P2 LDS R2, [R10.X4] ;  /* 0x000000000a02a984 */ /* 0x000e280000004800 */
[----:B0-----:R-:W0:Y:S01]  /*3900*/  SHFL.BFLY PT, R9, R2, 0x4, 0x1f ;  /* 0x0c801f0002097f89 */ /* 0x001e2200000e0000 */
[----:B------:R-:W-:-:S02]  /*3910*/  FSETP.NAN.AND P3, PT, R2, R2, PT ;  /* 0x000000020200720b */ /* 0x000fc40003f68000 */
[----:B0-----:R-:W-:-:S04]  /*3920*/  FSETP.GT.AND P2, PT, R2, R9, PT ;  /* 0x000000090200720b */ /* 0x001fc80003f44000 */
[----:B------:R-:W-:-:S04]  /*3930*/  FSEL R9, R2, R9, P2 ;  /* 0x0000000902097208 */ /* 0x000fc80001000000 */
[----:B------:R-:W-:-:S05]  /*3940*/  FSEL R13, R2, R9, P3 ;  /* 0x00000009020d7208 */ /* 0x000fca0001800000 */
[----:B------:R-:W0:Y:S01]  /*3950*/  SHFL.BFLY PT, R4, R13, 0x2, 0x1f ;  /* 0x0c401f000d047f89 */ /* 0x000e2200000e0000 */
[C---:B------:R-:W-:Y:S02]  /*3960*/  FSETP.NAN.AND P3, PT, R13.reuse, R13, PT ;  /* 0x0000000d0d00720b */ /* 0x040fe40003f68000 */
[----:B0-----:R-:W-:-:S13]  /*3970*/  FSETP.GT.AND P2, PT, R13, R4, PT ;  /* 0x000000040d00720b */ /* 0x001fda0003f44000 */
[----:B------:R-:W-:-:S05]  /*3980*/  @!P2 FSEL R13, R13, R4, P3 ;  /* 0x000000040d0da208 */ /* 0x000fca0001800000 */
[----:B------:R-:W0:Y:S01]  /*3990*/  SHFL.BFLY PT, R4, R13, 0x1, 0x1f ;  /* 0x0c201f000d047f89 */ /* 0x000e2200000e0000 */
[C---:B------:R-:W-:Y:S02]  /*39a0*/  FSETP.NAN.AND P3, PT, R13.reuse, R13, PT ;  /* 0x0000000d0d00720b */ /* 0x040fe40003f68000 */
[----:B0-----:R-:W-:-:S13]  /*39b0*/  FSETP.GT.AND P2, PT, R13, R4, PT ;  /* 0x000000040d00720b */ /* 0x001fda0003f44000 */
[----:B------:R-:W-:-:S05]  /*39c0*/  @!P2 SEL R13, R13, R4, P3 ;  /* 0x000000040d0da207 */ /* 0x000fca0001800000 */
[----:B------:R-:W-:Y:S04]  /*39d0*/  @P0 STS [R10.X4], R13 ;  /* 0x0000000d0a000388 */ /* 0x000fe80000004800 */
[----:B------:R-:W-:Y:S06]  /*39e0*/  BAR.SYNC.DEFER_BLOCKING 0x0 ;  /* 0x0000000000007b1d */ /* 0x000fec0000010000 */
[----:B------:R-:W0:Y:S01]  /*39f0*/  LDS R11, [RZ] ;  /* 0x00000000ff0b7984 */ /* 0x000e220000000800 */
[----:B------:R-:W-:Y:S01]  /*3a00*/  LOP3.LUT R4, R10, 0xff, RZ, 0xc0, !PT ;  /* 0x000000ff0a047812 */ /* 0x000fe200078ec0ff */
[----:B------:R-:W-:Y:S01]  /*3a10*/  IMAD.SHL.U32 R8, R5, 0x2, RZ ;  /* 0x0000000205087824 */ /* 0x000fe200078e00ff */
[----:B------:R-:W-:-:S02]  /*3a20*/  SHF.R.S32.HI R2, RZ, 0x1f, R5 ;  /* 0x0000001fff027819 */ /* 0x000fc40000011405 */
[----:B------:R-:W-:Y:S02]  /*3a30*/  ISETP.EQ.AND P0, PT, R4, RZ, !P1 ;  /* 0x000000ff0400720c */ /* 0x000fe40004f02270 */
[----:B------:R-:W-:Y:S02]  /*3a40*/  SHF.L.U64.HI R5, R5, 0x1, R2 ;  /* 0x0000000105057819 */ /* 0x000fe40000010202 */
[C---:B------:R-:W-:Y:S02]  /*3a50*/  IADD3 R6, P2, R8.reuse, c[0x0][0x1b0], RZ ;  /* 0x00006c0008067a10 */ /* 0x040fe40007f5e0ff */
[----:B------:R-:W-:Y:S02]  /*3a60*/  IADD3 R8, P3, R8, c[0x0][0x1b8], RZ ;  /* 0x00006e0008087a10 */ /* 0x000fe40007f7e0ff */
[----:B------:R-:W-:Y:S02]  /*3a70*/  SHF.R.S32.HI R16, RZ, 0x1f, R3 ;  /* 0x0000001fff107819 */ /* 0x000fe40000011403 */
[----:B------:R-:W-:Y:S01]  /*3a80*/  LEA R4, P4, R3, c[0x0][0x1a8], 0x1 ;  /* 0x00006a0003047a11 */ /* 0x000fe200078808ff */
[----:B------:R-:W-:Y:S01]  /*3a90*/  IMAD.MOV.U32 R14, RZ, RZ, RZ ;  /* 0x000000ffff0e7224 */ /* 0x000fe200078e00ff */
[----:B------:R-:W-:-:S02]  /*3aa0*/  IADD3.X R7, R5, c[0x0][0x1b4], RZ, P2, !PT ;  /* 0x00006d0005077a10 */ /* 0x000fc400017fe4ff */
[----:B------:R-:W-:Y:S02]  /*3ab0*/  IADD3.X R9, R5, c[0x0][0x1bc], RZ, P3, !PT ;  /* 0x00006f0005097a10 */ /* 0x000fe40001ffe4ff */
[----:B------:R-:W-:Y:S02]  /*3ac0*/  LEA.HI.X R5, R3, c[0x0][0x1ac], R16, 0x1, P4 ;  /* 0x00006b0003057a11 */ /* 0x000fe400020f0c10 */
[----:B0-----:R-:W-:-:S04]  /*3ad0*/  F2FP.BF16.PACK_AB R2, R11, R12 ;  /* 0x0000000c0b02723e */ /* 0x001fc800000010ff */
[----:B------:R-:W-:Y:S01]  /*3ae0*/  PRMT R10, R2, 0x7632, R10 ;  /* 0x00007632020a7816 */ /* 0x000fe2000000000a */
[----:B------:R0:W-:Y:S04]  /*3af0*/  @P0 STG.E.U16 [R6.64], R2 ;  /* 0x0000000206000986 */ /* 0x0001e8000c101504 */
[----:B------:R1:W-:Y:S04]  /*3b00*/  @P0 STG.E.U16 [R8.64], R10 ;  /* 0x0000000a08000986 */ /* 0x0003e8000c101504 */
[----:B------:R-:W2:Y:S01]  /*3b10*/  @!P1 LDG.E.EF R14, [R4.64] ;  /* 0x00000004040e9981 */ /* 0x000ea2000c0e1900 */
[----:B------:R-:W-:-:S04]  /*3b20*/  FSETP.GE.AND P0, PT, R12, RZ, PT ;  /* 0x000000ff0c00720b */ /* 0x000fc80003f06000 */
[----:B------:R-:W-:-:S05]  /*3b30*/  FSEL R12, R12, RZ, !P0 ;  /* 0x000000ff0c0c7208 */ /* 0x000fca0004000000 */
[----:B------:R-:W-:Y:S01]  /*3b40*/  FADD R12, RZ, -R12 ;  /* 0x8000000cff0c7221 */ /* 0x000fe20000000000 */
[----:B------:R-:W-:-:S04]  /*3b50*/  FSETP.GTU.AND P0, PT, R11, RZ, PT ;  /* 0x000000ff0b00720b */ /* 0x000fc80003f0c000 */
[----:B------:R-:W-:Y:S02]  /*3b60*/  FSETP.NAN.AND P2, PT, R12, R12, PT ;  /* 0x0000000c0c00720b */ /* 0x000fe40003f48000 */
[----:B------:R-:W-:-:S04]  /*3b70*/  FSEL R11, R11, RZ, P0 ;  /* 0x000000ff0b0b7208 */ /* 0x000fc80000000000 */
[----:B------:R-:W-:-:S07]  /*3b80*/  FSETP.GT.AND P0, PT, R12, R11, PT ;  /* 0x0000000b0c00720b */ /* 0x000fce0003f04000 */
[----:B------:R-:W-:-:S05]  /*3b90*/  @!P2 FSEL R12, R12, R11, P0 ;  /* 0x0000000b0c0ca208 */ /* 0x000fca0000000000 */
[----:B------:R-:W-:-:S05]  /*3ba0*/  FMUL R12, R12, 0.0078740157186985015869 ;  /* 0x3c0102040c0c7820 */ /* 0x000fca0000400000 */
[C---:B------:R-:W-:Y:S02]  /*3bb0*/  FSETP.GT.AND P0, PT, R12.reuse, 9.9999997473787516356e-06, PT ;  /* 0x3727c5ac0c00780b */ /* 0x040fe40003f04000 */
[----:B------:R-:W-:-:S11]  /*3bc0*/  FSETP.NAN.AND P2, PT, R12, R12, PT ;  /* 0x0000000c0c00720b */ /* 0x000fd60003f48000 */
[----:B------:R-:W-:-:S04]  /*3bd0*/  @!P0 FSEL R12, R12, 9.9999997473787516356e-06, P2 ;  /* 0x3727c5ac0c0c8808 */ /* 0x000fc80001000000 */
[C---:B------:R-:W-:Y:S02]  /*3be0*/  FSETP.GT.AND P0, PT, |R12|.reuse, 8.50705917302346158658e+37, PT ;  /* 0x7e8000000c00780b */ /* 0x040fe40003f04200 */
[----:B------:R-:W-:Y:S01]  /*3bf0*/  FSETP.GEU.AND P2, PT, |R12|, 1.175494350822287508e-38, PT ;  /* 0x008000000c00780b */ /* 0x000fe20003f4e200 */
[----:B0-----:R-:W-:-:S10]  /*3c00*/  IMAD.MOV.U32 R7, RZ, RZ, 0x3e800000 ;  /* 0x3e800000ff077424 */ /* 0x001fd400078e00ff */
[----:B------:R-:W-:-:S04]  /*3c10*/  @P0 FMUL R12, R12, 0.25 ;  /* 0x3e8000000c0c0820 */ /* 0x000fc80000400000 */
[----:B------:R-:W-:-:S04]  /*3c20*/  @!P2 FMUL R12, R12, 16777216 ;  /* 0x4b8000000c0ca820 */ /* 0x000fc80000400000 */
[----:B------:R-:W0:Y:S01]  /*3c30*/  MUFU.RCP R2, R12 ;  /* 0x0000000c00027308 */ /* 0x000e220000001000 */
[----:B------:R-:W-:-:S05]  /*3c40*/  FSEL R7, R7, 1, P0 ;  /* 0x3f80000007077808 */ /* 0x000fca0000000000 */
[----:B------:R-:W-:-:S04]  /*3c50*/  @!P2 FMUL R7, R7, 16777216 ;  /* 0x4b8000000707a820 */ /* 0x000fc80000400000 */
[----:B0-----:R-:W-:Y:S01]  /*3c60*/  FMUL R2, R2, R7 ;  /* 0x0000000702027220 */ /* 0x001fe20000400000 */
[C---:B--2---:R-:W-:Y:S01]  /*3c70*/  PRMT R6, R14.reuse, 0x7632, R6 ;  /* 0x000076320e067816 */ /* 0x044fe20000000006 */
[----:B-1----:R-:W-:-:S04]  /*3c80*/  IMAD.U32 R9, R14, 0x10000, RZ ;  /* 0x000100000e097824 */ /* 0x002fc800078e00ff */
[----:B------:R-:W-:Y:S01]  /*3c90*/  FMUL R9, R2, R9 ;  /* 0x0000000902097220 */ /* 0x000fe20000400000 */
[----:B------:R-:W-:-:S03]  /*3ca0*/  IMAD.U32 R7, R6, 0x10000, RZ ;  /* 0x0001000006077824 */ /* 0x000fc600078e00ff */
[----:B------:R-:W0:Y:S01]  /*3cb0*/  FRND R8, R9 ;  /* 0x0000000900087307 */ /* 0x000e220000201000 */
[----:B------:R-:W-:-:S07]  /*3cc0*/  FMUL R7, R2, R7 ;  /* 0x0000000702077220 */ /* 0x000fce0000400000 */
[----:B------:R-:W1:Y:S01]  /*3cd0*/  FRND R10, R7 ;  /* 0x00000007000a7307 */ /* 0x000e620000201000 */
[C---:B0-----:R-:W-:Y:S02]  /*3ce0*/  FSETP.GT.AND P2, PT, R8.reuse, -127, PT ;  /* 0xc2fe00000800780b */ /* 0x041fe40003f44000 */
[----:B------:R-:W-:Y:S02]  /*3cf0*/  FSETP.NAN.AND P3, PT, R8, R8, PT ;  /* 0x000000080800720b */ /* 0x000fe40003f68000 */
[----:B-1----:R-:W-:-:S09]  /*3d00*/  FSETP.GT.AND P0, PT, R10, -127, PT ;  /* 0xc2fe00000a00780b */ /* 0x002fd20003f04000 */
[----:B------:R-:W-:Y:S02]  /*3d10*/  @!P2 FSEL R8, R8, -127, P3 ;  /* 0xc2fe00000808a808 */ /* 0x000fe40001800000 */
[----:B------:R-:W-:Y:S02]  /*3d20*/  FSETP.NAN.AND P2, PT, R10, R10, PT ;  /* 0x0000000a0a00720b */ /* 0x000fe40003f48000 */
[----:B------:R-:W0:Y:S01]  /*3d30*/  F2I.S16.TRUNC.NTZ R11, R8 ;  /* 0x00000008000b7305 */ /* 0x000e22000020e900 */
[----:B------:R-:W-:Y:S02]  /*3d40*/  FSETP.GEU.AND P4, PT, R8, 127, PT ;  /* 0x42fe00000800780b */ /* 0x000fe40003f8e000 */
[----:B------:R-:W-:-:S05]  /*3d50*/  @!P0 FSEL R10, R10, -127, P2 ;  /* 0xc2fe00000a0a8808 */ /* 0x000fca0001000000 */
[----:B------:R-:W1:Y:S01]  /*3d60*/  F2I.S16.TRUNC.NTZ R9, R10 ;  /* 0x0000000a00097305 */ /* 0x000e62000020e900 */
[----:B------:R-:W-:Y:S02]  /*3d70*/  FSETP.GEU.AND P3, PT, R10, 127, PT ;  /* 0x42fe00000a00780b */ /* 0x000fe40003f6e000 */
[----:B------:R-:W-:Y:S02]  /*3d80*/  FSETP.NAN.AND P2, PT, R8, R8, PT ;  /* 0x000000080800720b */ /* 0x000fe40003f48000 */
[----:B------:R-:W-:Y:S02]  /*3d90*/  FSETP.NAN.AND P0, PT, R10, R10, PT ;  /* 0x0000000a0a00720b */ /* 0x000fe40003f08000 */
[----:B0-----:R-:W-:Y:S02]  /*3da0*/  @P4 SEL R11, R11, 0x7f, P2 ;  /* 0x0000007f0b0b4807 */ /* 0x001fe40001000000 */
[----:B------:R-:W-:Y:S02]  /*3db0*/  IADD3 R6, P2, R3, c[0x0][0x1c0], RZ ;  /* 0x0000700003067a10 */ /* 0x000fe40007f5e0ff */
[----:B------:R-:W-:-:S03]  /*3dc0*/  LOP3.LUT R12, R11, 0xff, RZ, 0xc0, !PT ;  /* 0x000000ff0b0c7812 */ /* 0x000fc600078ec0ff */
[----:B-1----:R-:W-:Y:S02]  /*3dd0*/  @P3 SEL R9, R9, 0x7f, P0 ;  /* 0x0000007f09093807 */ /* 0x002fe40000000000 */
[----:B------:R-:W-:-:S03]  /*3de0*/  IADD3.X R7, R16, c[0x0][0x1c4], RZ, P2, !PT ;  /* 0x0000710010077a10 */ /* 0x000fc600017fe4ff */
[----:B------:R-:W-:Y:S02]  /*3df0*/  IMAD R9, R9, 0x100, R12 ;  /* 0x0000010009097824 */ /* 0x000fe400078e020c */
[----:B------:R-:W-:-:S03]  /*3e00*/  IMAD.MOV.U32 R8, RZ, RZ, RZ ;  /* 0x000000ffff087224 */ /* 0x000fc600078e00ff */
[----:B------:R0:W-:Y:S01]  /*3e10*/  @!P1 STG.E.U16 [R6.64], R9 ;  /* 0x0000000906009986 */ /* 0x0001e2000c101504 */
[----:B------:R-:W-:Y:S05]  /*3e20*/  @P1 BRA `(.L_x_0) ;  /* 0x0000001000001947 */ /* 0x000fea0003800000 */
[----:B------:R1:W5:Y:S02]  /*3e30*/  LDG.E.EF R8, [R4.64+0x400] ;  /* 0x0004000404087981 */ /* 0x000364000c0e1900 */
.L_x_0:
[C---:B-1---5:R-:W-:Y:S01]  /*3e40*/  IMAD.U32 R5, R8.reuse, 0x10000, RZ ;  /* 0x0001000008057824 */ /* 0x062fe200078e00ff */
[----:B------:R-:W-:Y:S02]  /*3e50*/  PRMT R8, R8, 0x7632, R8 ;  /* 0x0000763208087816 */ /* 0x000fe40000000008 */
[----:B------:R-:W-:Y:S01]  /*3e60*/  IADD3 R11, R3, 0x400, RZ ;  /* 0x00000400030b7810 */ /* 0x000fe20007ffe0ff */
[----:B------:R-:W-:Y:S01]  /*3e70*/  FMUL R4, R2, R5 ;  /* 0x0000000502047220 */ /* 0x000fe20000400000 */
[----:B------:R-:W-:-:S03]  /*3e80*/  SHF.L.U32 R5, R8, 0x10, RZ ;  /* 0x0000001008057819 */ /* 0x000fc600000006ff */
[----:B------:R-:W1:Y:S02]  /*3e90*/  FRND R8, R4 ;  /* 0x0000000400087307 */ /* 0x000e640000201000 */
[----:B------:R-:W-:-:S06]  /*3ea0*/  FMUL R5, R2, R5 ;  /* 0x0000000502057220 */ /* 0x000fcc0000400000 */
[----:B0-----:R-:W0:Y:S01]  /*3eb0*/  FRND R9, R5 ;  /* 0x0000000500097307 */ /* 0x001e220000201000 */
[C---:B-1----:R-:W-:Y:S02]  /*3ec0*/  FSETP.GT.AND P2, PT, R8.reuse, -127, PT ;  /* 0xc2fe00000800780b */ /* 0x042fe40003f44000 */
[----:B------:R-:W-:Y:S02]  /*3ed0*/  FSETP.NAN.AND P3, PT, R8, R8, PT ;  /* 0x000000080800720b */ /* 0x000fe40003f68000 */
[----:B0-----:R-:W-:-:S09]  /*3ee0*/  FSETP.GT.AND P0, PT, R9, -127, PT ;  /* 0xc2fe00000900780b */ /* 0x001fd20003f04000 */
[----:B------:R-:W-:Y:S02]  /*3ef0*/  @!P2 FSEL R8, R8, -127, P3 ;  /* 0xc2fe00000808a808 */ /* 0x000fe40001800000 */
[C---:B------:R-:W-:Y:S02]  /*3f00*/  FSETP.NAN.AND P2, PT, R9.reuse, R9, PT ;  /* 0x000000090900720b */ /* 0x040fe40003f48000 */
[----:B------:R-:W0:Y:S01]  /*3f10*/  F2I.S16.TRUNC.NTZ R10, R8 ;  /* 0x00000008000a7305 */ /* 0x000e22000020e900 */
[C---:B------:R-:W-:Y:S02]  /*3f20*/  FSETP.GEU.AND P4, PT, R8.reuse, 127, PT ;  /* 0x42fe00000800780b */ /* 0x040fe40003f8e000 */
[----:B------:R-:W-:Y:S02]  /*3f30*/  @!P0 FSEL R9, R9, -127, P2 ;  /* 0xc2fe000009098808 */ /* 0x000fe40001000000 */
[----:B------:R-:W-:-:S03]  /*3f40*/  FSETP.NAN.AND P2, PT, R8, R8, PT ;  /* 0x000000080800720b */ /* 0x000fc60003f48000 */
[----:B------:R-:W1:Y:S01]  /*3f50*/  F2I.S16.TRUNC.NTZ R4, R9 ;  /* 0x0000000900047305 */ /* 0x000e62000020e900 */
[C---:B------:R-:W-:Y:S02]  /*3f60*/  FSETP.GEU.AND P3, PT, R9.reuse, 127, PT ;  /* 0x42fe00000900780b */ /* 0x040fe40003f6e000 */
[----:B------:R-:W-:-:S03]  /*3f70*/  FSETP.NAN.AND P0, PT, R9, R9, PT ;  /* 0x000000090900720b */ /* 0x000fc60003f08000 */
[----:B0-----:R-:W-:-:S04]  /*3f80*/  @P4 SEL R10, R10, 0x7f, P2 ;  /* 0x0000007f0a0a4807 */ /* 0x001fc80001000000 */
[----:B------:R-:W-:-:S04]  /*3f90*/  LOP3.LUT R5, R10, 0xff, RZ, 0xc0, !PT ;  /* 0x000000ff0a057812 */ /* 0x000fc800078ec0ff */
[----:B-1----:R-:W-:-:S05]  /*3fa0*/  @P3 SEL R4, R4, 0x7f, P0 ;  /* 0x0000007f04043807 */ /* 0x002fca0000000000 */
[----:B------:R-:W-:Y:S02]  /*3fb0*/  IMAD R5, R4, 0x100, R5 ;  /* 0x0000010004057824 */ /* 0x000fe400078e0205 */
[----:B------:R-:W-:-:S03]  /*3fc0*/  IMAD.MOV.U32 R4, RZ, RZ, RZ ;  /* 0x000000ffff047224 */ /* 0x000fc600078e00ff */
[----:B------:R0:W-:Y:S01]  /*3fd0*/  @!P1 STG.E.U16 [R6.64+0x200], R5 ;  /* 0x0002000506009986 */ /* 0x0001e2000c101504 */
[----:B------:R-:W-:Y:S05]  /*3fe0*/  @P1 BRA `(.L_x_1) ;  /* 0x0000002000001947 */ /* 0x000fea0003800000 */
[----:B0-----:R-:W-:-:S06]  /*3ff0*/  IMAD.WIDE R4, R11, R0, c[0x0][0x1a8] ;  /* 0x00006a000b047625 */ /* 0x001fcc00078e0200 */
[----:B------:R0:W5:Y:S02]  /*4000*/  LDG.E.EF R4, [R4.64] ;  /* 0x0000000404047981 */ /* 0x000164000c0e1900 */
.L_x_1:
[C---:B0----5:R-:W-:Y:S01]  /*4010*/  IMAD.U32 R5, R4.reuse, 0x10000, RZ ;  /* 0x0001000004057824 */ /* 0x061fe200078e00ff */
[----:B------:R-:W-:-:S03]  /*4020*/  PRMT R4, R4, 0x7632, R4 ;  /* 0x0000763204047816 */ /* 0x000fc60000000004 */
[----:B------:R-:W-:Y:S02]  /*4030*/  FMUL R6, R2, R5 ;  /* 0x0000000502067220 */ /* 0x000fe40000400000 */
[----:B------:R-:W-:Y:S02]  /*4040*/  IMAD.U32 R5, R4, 0x10000, RZ ;  /* 0x0001000004057824 */ /* 0x000fe400078e00ff */
[----:B------:R-:W0:Y:S02]  /*4050*/  FRND R7, R6 ;  /* 0x0000000600077307 */ /* 0x000e240000201000 */
[----:B------:R-:W-:-:S06]  /*4060*/  FMUL R5, R2, R5 ;  /* 0x0000000502057220 */ /* 0x000fcc0000400000 */
[----:B------:R-:W1:Y:S01]  /*4070*/  FRND R8, R5 ;  /* 0x0000000500087307 */ /* 0x000e620000201000 */
[C---:B0-----:R-:W-:Y:S02]  /*4080*/  FSETP.GT.AND P2, PT, R7.reuse, -127, PT ;  /* 0xc2fe00000700780b */ /* 0x041fe40003f44000 */
[----:B------:R-:W-:Y:S02]  /*4090*/  FSETP.NAN.AND P3, PT, R7, R7, PT ;  /* 0x000000070700720b */ /* 0x000fe40003f68000 */
[----:B-1----:R-:W-:-:S09]  /*40a0*/  FSETP.GT.AND P0, PT, R8, -127, PT ;  /* 0xc2fe00000800780b */ /* 0x002fd20003f04000 */
[----:B------:R-:W-:Y:S02]  /*40b0*/  @!P2 FSEL R7, R7, -127, P3 ;  /* 0xc2fe00000707a808 */ /* 0x000fe40001800000 */
[C---:B------:R-:W-:Y:S02]  /*40c0*/  FSETP.NAN.AND P2, PT, R8.reuse, R8, PT ;  /* 0x000000080800720b */ /* 0x040fe40003f48000 */
[----:B------:R0:W1:Y:S01]  /*40d0*/  F2I.S16.TRUNC.NTZ R9, R7 ;  /* 0x0000000700097305 */ /* 0x000062000020e900 */
[C---:B------:R-:W-:Y:S02]  /*40e0*/  FSETP.GEU.AND P4, PT, R7.reuse, 127, PT ;  /* 0x42fe00000700780b */ /* 0x040fe40003f8e000 */
[----:B------:R-:W-:Y:S02]  /*40f0*/  @!P0 FSEL R8, R8, -127, P2 ;  /* 0xc2fe000008088808 */ /* 0x000fe40001000000 */
[----:B------:R-:W-:-:S03]  /*4100*/  FSETP.NAN.AND P2, PT, R7, R7, PT ;  /* 0x000000070700720b */ /* 0x000fc60003f48000 */
[----:B------:R-:W2:Y:S01]  /*4110*/  F2I.S16.TRUNC.NTZ R6, R8 ;  /* 0x0000000800067305 */ /* 0x000ea2000020e900 */
[C---:B------:R-:W-:Y:S02]  /*4120*/  FSETP.GEU.AND P3, PT, R8.reuse, 127, PT ;  /* 0x42fe00000800780b */ /* 0x040fe40003f6e000 */
[----:B------:R-:W-:Y:S02]  /*4130*/  FSETP.NAN.AND P0, PT, R8, R8, PT ;  /* 0x000000080800720b */ /* 0x000fe40003f08000 */
[----:B0-----:R-:W-:Y:S02]  /*4140*/  IADD3 R7, R3, 0x600, RZ ;  /* 0x0000060003077810 */ /* 0x001fe40007ffe0ff */
[----:B-1----:R-:W-:Y:S02]  /*4150*/  @P4 SEL R9, R9, 0x7f, P2 ;  /* 0x0000007f09094807 */ /* 0x002fe40001000000 */
[----:B------:R-:W-:Y:S02]  /*4160*/  IADD3 R4, P2, R11, c[0x0][0x1c0], RZ ;  /* 0x000070000b047a10 */ /* 0x000fe40007f5e0ff */
[----:B------:R-:W-:-:S02]  /*4170*/  LOP3.LUT R9, R9, 0xff, RZ, 0xc0, !PT ;  /* 0x000000ff09097812 */ /* 0x000fc400078ec0ff */
[----:B------:R-:W-:Y:S02]  /*4180*/  LEA.HI.X.SX32 R5, R11, c[0x0][0x1c4], 0x1, P2 ;  /* 0x000071000b057a11 */ /* 0x000fe400010f0eff */
[----:B--2---:R-:W-:-:S05]  /*4190*/  @P3 SEL R6, R6, 0x7f, P0 ;  /* 0x0000007f06063807 */ /* 0x004fca0000000000 */
[----:B------:R-:W-:Y:S02]  /*41a0*/  IMAD R9, R6, 0x100, R9 ;  /* 0x0000010006097824 */ /* 0x000fe400078e0209 */
[----:B------:R-:W-:-:S03]  /*41b0*/  IMAD.MOV.U32 R6, RZ, RZ, RZ ;  /* 0x000000ffff067224 */ /* 0x000fc600078e00ff */
[----:B------:R0:W-:Y:S01]  /*41c0*/  @!P1 STG.E.U16 [R4.64], R9 ;  /* 0x0000000904009986 */ /* 0x0001e2000c101504 */
[----:B------:R-:W-:Y:S05]  /*41d0*/  @P1 BRA `(.L_x_2) ;  /* 0x0000002000001947 */ /* 0x000fea0003800000 */
[----:B0-----:R-:W-:-:S05]  /*41e0*/  IMAD.WIDE R4, R7, R0, c[0x0][0x1a8] ;  /* 0x00006a0007047625 */ /* 0x001fca00078e0200 */
[----:B------:R0:W5:Y:S02]  /*41f0*/  LDG.E.EF R6, [R4.64] ;  /* 0x0000000404067981 */ /* 0x000164000c0e1900 */
.L_x_2:
        /* <DEDUP_REMOVED lines=11> */
[----:B------:R-:W-:Y:S02]  /*42b0*/  FSETP.NAN.AND P2, PT, R8, R8, PT ;  /* 0x000000080800720b */ /* 0x000fe40003f48000 */
[----:B------:R0:W1:Y:S01]  /*42c0*/  F2I.S16.TRUNC.NTZ R10, R6 ;  /* 0x00000006000a7305 */ /* 0x000062000020e900 */
[----:B------:R-:W-:Y:S02]  /*42d0*/  FSETP.GEU.AND P4, PT, R6, 127, PT ;  /* 0x42fe00000600780b */ /* 0x000fe40003f8e000 */
[----:B------:R-:W-:Y:S02]  /*42e0*/  @!P0 FSEL R8, R8, -127, P2 ;  /* 0xc2fe000008088808 */ /* 0x000fe40001000000 */
[----:B------:R-:W-:-:S03]  /*42f0*/  FSETP.NAN.AND P2, PT, R6, R6, PT ;  /* 0x000000060600720b */ /* 0x000fc60003f48000 */
[----:B------:R-:W2:Y:S01]  /*4300*/  F2I.S16.TRUNC.NTZ R9, R8 ;  /* 0x0000000800097305 */ /* 0x000ea2000020e900 */
[C---:B------:R-:W-:Y:S01]  /*4310*/  FSETP.GEU.AND P3, PT, R8.reuse, 127, PT ;  /* 0x42fe00000800780b */ /* 0x040fe20003f6e000 */
[----:B0-----:R-:W-:Y:S01]  /*4320*/  IMAD.MOV.U32 R6, RZ, RZ, RZ ;  /* 0x000000ffff067224 */ /* 0x001fe200078e00ff */
[----:B------:R-:W-:-:S03]  /*4330*/  FSETP.NAN.AND P0, PT, R8, R8, PT ;  /* 0x000000080800720b */ /* 0x000fc60003f08000 */
[----:B-1----:R-:W-:Y:S02]  /*4340*/  @P4 SEL R10, R10, 0x7f, P2 ;  /* 0x0000007f0a0a4807 */ /* 0x002fe40001000000 */
[C---:B------:R-:W-:Y:S02]  /*4350*/  IADD3 R4, P2, R7.reuse, c[0x0][0x1c0], RZ ;  /* 0x0000700007047a10 */ /* 0x040fe40007f5e0ff */
[----:B------:R-:W-:Y:S02]  /*4360*/  LOP3.LUT R10, R10, 0xff, RZ, 0xc0, !PT ;  /* 0x000000ff0a0a7812 */ /* 0x000fe400078ec0ff */
[----:B------:R-:W-:Y:S02]  /*4370*/  LEA.HI.X.SX32 R5, R7, c[0x0][0x1c4], 0x1, P2 ;  /* 0x0000710007057a11 */ /* 0x000fe400010f0eff */
[----:B--2---:R-:W-:Y:S02]  /*4380*/  @P3 SEL R9, R9, 0x7f, P0 ;  /* 0x0000007f09093807 */ /* 0x004fe40000000000 */
[----:B------:R-:W-:-:S03]  /*4390*/  IADD3 R7, R3, 0x800, RZ ;  /* 0x0000080003077810 */ /* 0x000fc60007ffe0ff */
[----:B------:R-:W-:-:S05]  /*43a0*/  IMAD R9, R9, 0x100, R10 ;  /* 0x0000010009097824 */ /* 0x000fca00078e020a */
[----:B------:R0:W-:Y:S01]  /*43b0*/  @!P1 STG.E.U16 [R4.64], R9 ;  /* 0x0000000904009986 */ /* 0x0001e2000c101504 */
[----:B------:R-:W-:Y:S05]  /*43c0*/  @P1 BRA `(.L_x_3) ;  /* 0x0000002000001947 */ /* 0x000fea0003800000 */
[----:B0-----:R-:W-:-:S05]  /*43d0*/  IMAD.WIDE R4, R7, R0, c[0x0][0x1a8] ;  /* 0x00006a0007047625 */ /* 0x001fca00078e0200 */
[----:B------:R0:W5:Y:S02]  /*43e0*/  LDG.E.EF R6, [R4.64] ;  /* 0x0000000404067981 */ /* 0x000164000c0e1900 */
.L_x_3:
[C---:B0----5:R-:W-:Y:S01]  /*43f0*/  IMAD.U32 R5, R6.reuse, 0x10000, RZ ;  /* 0x0001000006057824 */ /* 0x061fe200078e00ff */
[----:B------:R-:W-:Y:S02]  /*4400*/  PRMT R6, R6, 0x7632, R6 ;  /* 0x0000763206067816 */ /* 0x000fe40000000006 */
[----:B------:R-:W-:Y:S01]  /*4410*/  IADD3 R3, R3, 0xa00, RZ ;  /* 0x00000a0003037810 */ /* 0x000fe20007ffe0ff */
        /* <DEDUP_REMOVED lines=22> */
[----:B--2---:R-:W-:-:S05]  /*4580*/  @P3 SEL R9, R9, 0x7f, P0 ;  /* 0x0000007f09093807 */ /* 0x004fca0000000000 */
[----:B------:R-:W-:-:S05]  /*4590*/  IMAD R9, R9, 0x100, R10 ;  /* 0x0000010009097824 */ /* 0x000fca00078e020a */
[----:B------:R0:W-:Y:S01]  /*45a0*/  @!P1 STG.E.U16 [R4.64], R9 ;  /* 0x0000000904009986 */ /* 0x0001e2000c101504 */
[----:B------:R-:W-:Y:S05]  /*45b0*/  @P1 BRA `(.L_x_4) ;  /* 0x0000002000001947 */ /* 0x000fea0003800000 */
[----:B0-----:R-:W-:-:S05]  /*45c0*/  IMAD.WIDE R4, R3, R0, c[0x0][0x1a8] ;  /* 0x00006a0003047625 */ /* 0x001fca00078e0200 */
[----:B------:R0:W5:Y:S02]  /*45d0*/  LDG.E.EF R6, [R4.64] ;  /* 0x0000000404067981 */ /* 0x000164000c0e1900 */
.L_x_4:
[C---:B-----5:R-:W-:Y:S01]  /*45e0*/  PRMT R0, R6.reuse, 0x7632, R0 ;  /* 0x0000763206007816 */ /* 0x060fe20000000000 */
[----:B0-----:R-:W-:-:S04]  /*45f0*/  IMAD.U32 R5, R6, 0x10000, RZ ;  /* 0x0001000006057824 */ /* 0x001fc800078e00ff */
        /* <DEDUP_REMOVED lines=12> */
[----:B------:R-:W-:Y:S02]  /*46c0*/  @!P0 FSEL R4, R4, -127, P2 ;  /* 0xc2fe000004048808 */ /* 0x000fe40001000000 */
[----:B------:R-:W-:-:S03]  /*46d0*/  FSETP.NAN.AND P2, PT, R0, R0, PT ;  /* 0x000000000000720b */ /* 0x000fc60003f48000 */
[----:B------:R-:W1:Y:S01]  /*46e0*/  F2I.S16.TRUNC.NTZ R5, R4 ;  /* 0x0000000400057305 */ /* 0x000e62000020e900 */
[C---:B------:R-:W-:Y:S02]  /*46f0*/  FSETP.GEU.AND P3, PT, R4.reuse, 127, PT ;  /* 0x42fe00000400780b */ /* 0x040fe40003f6e000 */
[----:B------:R-:W-:-:S03]  /*4700*/  FSETP.NAN.AND P0, PT, R4, R4, PT ;  /* 0x000000040400720b */ /* 0x000fc60003f08000 */
[----:B0-----:R-:W-:Y:S02]  /*4710*/  @P4 SEL R6, R6, 0x7f, P2 ;  /* 0x0000007f06064807 */ /* 0x001fe40001000000 */
[C---:B------:R-:W-:Y:S02]  /*4720*/  IADD3 R2, P2, R3.reuse, c[0x0][0x1c0], RZ ;  /* 0x0000700003027a10 */ /* 0x040fe40007f5e0ff */
[----:B------:R-:W-:Y:S02]  /*4730*/  LOP3.LUT R6, R6, 0xff, RZ, 0xc0, !PT ;  /* 0x000000ff06067812 */ /* 0x000fe400078ec0ff */
[----:B------:R-:W-:Y:S02]  /*4740*/  LEA.HI.X.SX32 R3, R3, c[0x0][0x1c4], 0x1, P2 ;  /* 0x0000710003037a11 */ /* 0x000fe400010f0eff */
[----:B-1----:R-:W-:-:S05]  /*4750*/  @P3 SEL R5, R5, 0x7f, P0 ;  /* 0x0000007f05053807 */ /* 0x002fca0000000000 */
[----:B------:R-:W-:Y:S01]  /*4760*/  IMAD R5, R5, 0x100, R6 ;  /* 0x0000010005057824 */ /* 0x000fe200078e0206 */
[----:B------:R-:W-:Y:S06]  /*4770*/  @P1 EXIT ;  /* 0x000000000000194d */ /* 0x000fec0003800000 */
[----:B------:R-:W-:Y:S01]  /*4780*/  STG.E.U16 [R2.64], R5 ;  /* 0x0000000502007986 */ /* 0x000fe2000c101504 */
[----:B------:R-:W-:Y:S05]  /*4790*/  EXIT ;  /* 0x000000000000794d */ /* 0x000fea0003800000 */
.L_x_5:
[----:B------:R-:W-:-:S00]  /*47a0*/  BRA `(.L_x_5) ;  /* 0xfffffff000007947 */ /* 0x000fc0000383ffff */
[----:B------:R-:W-:-:S00]  /*47b0*/  NOP ;  /* 0x0000000000007918 */ /* 0x000fc00000000000 */
        /* <DEDUP_REMOVED lines=12> */
.L_x_6:


//--------------------- .nv.global.init           --------------------------
	.section	.nv.global.init,"aw",@progbits
.nv.global.init:
	.type		_$_str,@object
	.size		_$_str,(.L_0 - _$_str)
_$_str:
        /*0000*/ 	.byte	0x5f, 0x5f, 0x43, 0x55, 0x44, 0x41, 0x5f, 0x46, 0x54, 0x5a, 0x00
.L_0:


//--------------------- .nv.shared.triton_red_fused__to_copy_add_amax_amin_clamp_mul_native_layer_norm_reciprocal_10 --------------------------
	.section	.nv.shared.triton_red_fused__to_copy_add_amax_amin_clamp_mul_native_layer_norm_reciprocal_10,"aw",@nobits
	.sectionflags	@""
	.align	16
